//
// Generated by NVIDIA NVVM Compiler
//
// Compiler Build ID: CL-36424714
// Cuda compilation tools, release 13.0, V13.0.88
// Based on NVVM 20.0.0
//

.version 9.0
.target sm_100
.address_size 64

	// .globl	_Z12lud_diagonalPfii
// _ZZ12lud_diagonalPfiiE6shadow has been demoted
// _ZZ13lud_perimeterPfiiE3dia has been demoted
// _ZZ13lud_perimeterPfiiE8peri_row has been demoted
// _ZZ13lud_perimeterPfiiE8peri_col has been demoted
// _ZZ12lud_internalPfiiE8peri_row has been demoted
// _ZZ12lud_internalPfiiE8peri_col has been demoted

.visible .entry _Z12lud_diagonalPfii(
	.param .u64 .ptr .align 1 _Z12lud_diagonalPfii_param_0,
	.param .u32 _Z12lud_diagonalPfii_param_1,
	.param .u32 _Z12lud_diagonalPfii_param_2
)
{
	.reg .pred 	%p<20>;
	.reg .b16 	%rs<13>;
	.reg .b32 	%r<195>;
	.reg .b32 	%f<175>;
	.reg .b64 	%rd<35>;
	// demoted variable
	.shared .align 4 .b8 _ZZ12lud_diagonalPfiiE6shadow[1024];
	ld.param.u64 	%rd16, [_Z12lud_diagonalPfii_param_0];
	ld.param.u32 	%r29, [_Z12lud_diagonalPfii_param_1];
	ld.param.u32 	%r30, [_Z12lud_diagonalPfii_param_2];
	cvta.to.global.u64 	%rd17, %rd16;
	mad.lo.s32 	%r31, %r30, %r29, %r30;
	mov.u32 	%r32, %tid.x;
	shl.b32 	%r33, %r32, 2;
	mov.u32 	%r34, _ZZ12lud_diagonalPfiiE6shadow;
	add.s32 	%r35, %r34, %r33;
	add.s32 	%r36, %r31, %r32;
	mul.wide.u32 	%rd18, %r36, 4;
	add.s64 	%rd19, %rd17, %rd18;
	ld.global.f32 	%f20, [%rd19];
	st.shared.f32 	[%r35], %f20;
	add.s32 	%r37, %r36, %r29;
	mul.wide.u32 	%rd20, %r37, 4;
	add.s64 	%rd1, %rd17, %rd20;
	ld.global.f32 	%f21, [%rd1];
	st.shared.f32 	[%r35+64], %f21;
	add.s32 	%r38, %r37, %r29;
	mul.wide.u32 	%rd21, %r38, 4;
	add.s64 	%rd2, %rd17, %rd21;
	ld.global.f32 	%f22, [%rd2];
	st.shared.f32 	[%r35+128], %f22;
	add.s32 	%r39, %r38, %r29;
	mul.wide.u32 	%rd22, %r39, 4;
	add.s64 	%rd3, %rd17, %rd22;
	ld.global.f32 	%f23, [%rd3];
	st.shared.f32 	[%r35+192], %f23;
	add.s32 	%r40, %r39, %r29;
	mul.wide.u32 	%rd23, %r40, 4;
	add.s64 	%rd4, %rd17, %rd23;
	ld.global.f32 	%f24, [%rd4];
	st.shared.f32 	[%r35+256], %f24;
	add.s32 	%r41, %r40, %r29;
	mul.wide.u32 	%rd24, %r41, 4;
	add.s64 	%rd5, %rd17, %rd24;
	ld.global.f32 	%f25, [%rd5];
	st.shared.f32 	[%r35+320], %f25;
	add.s32 	%r42, %r41, %r29;
	mul.wide.u32 	%rd25, %r42, 4;
	add.s64 	%rd6, %rd17, %rd25;
	ld.global.f32 	%f26, [%rd6];
	st.shared.f32 	[%r35+384], %f26;
	add.s32 	%r43, %r42, %r29;
	mul.wide.u32 	%rd26, %r43, 4;
	add.s64 	%rd7, %rd17, %rd26;
	ld.global.f32 	%f27, [%rd7];
	st.shared.f32 	[%r35+448], %f27;
	add.s32 	%r44, %r43, %r29;
	mul.wide.u32 	%rd27, %r44, 4;
	add.s64 	%rd8, %rd17, %rd27;
	ld.global.f32 	%f28, [%rd8];
	st.shared.f32 	[%r35+512], %f28;
	add.s32 	%r45, %r44, %r29;
	mul.wide.u32 	%rd28, %r45, 4;
	add.s64 	%rd9, %rd17, %rd28;
	ld.global.f32 	%f29, [%rd9];
	st.shared.f32 	[%r35+576], %f29;
	add.s32 	%r46, %r45, %r29;
	mul.wide.u32 	%rd29, %r46, 4;
	add.s64 	%rd10, %rd17, %rd29;
	ld.global.f32 	%f30, [%rd10];
	st.shared.f32 	[%r35+640], %f30;
	add.s32 	%r47, %r46, %r29;
	mul.wide.u32 	%rd30, %r47, 4;
	add.s64 	%rd11, %rd17, %rd30;
	ld.global.f32 	%f31, [%rd11];
	st.shared.f32 	[%r35+704], %f31;
	add.s32 	%r48, %r47, %r29;
	mul.wide.u32 	%rd31, %r48, 4;
	add.s64 	%rd12, %rd17, %rd31;
	ld.global.f32 	%f32, [%rd12];
	st.shared.f32 	[%r35+768], %f32;
	add.s32 	%r49, %r48, %r29;
	mul.wide.u32 	%rd32, %r49, 4;
	add.s64 	%rd13, %rd17, %rd32;
	ld.global.f32 	%f33, [%rd13];
	st.shared.f32 	[%r35+832], %f33;
	add.s32 	%r50, %r49, %r29;
	mul.wide.u32 	%rd33, %r50, 4;
	add.s64 	%rd14, %rd17, %rd33;
	ld.global.f32 	%f34, [%rd14];
	st.shared.f32 	[%r35+896], %f34;
	add.s32 	%r51, %r50, %r29;
	mul.wide.u32 	%rd34, %r51, 4;
	add.s64 	%rd15, %rd17, %rd34;
	ld.global.f32 	%f35, [%rd15];
	st.shared.f32 	[%r35+960], %f35;
	bar.sync 	0;
	mov.b32 	%r184, 0;
	mov.b16 	%rs11, 0;
	mov.u16 	%rs12, %rs11;
$L__BB0_1:
	mov.u32 	%r1, %r184;
	mov.u16 	%rs2, %rs12;
	add.s32 	%r184, %r1, 1;
	add.s16 	%rs12, %rs2, 1;
	mov.u32 	%r52, %tid.x;
	setp.le.u32 	%p1, %r52, %r1;
	@%p1 bra 	$L__BB0_16;
	setp.ne.s32 	%p2, %r1, 0;
	@%p2 bra 	$L__BB0_4;
	shl.b32 	%r116, %r52, 2;
	mov.u32 	%r117, _ZZ12lud_diagonalPfiiE6shadow;
	add.s32 	%r118, %r117, %r116;
	mad.lo.s32 	%r119, %r52, 60, %r118;
	ld.shared.f32 	%f170, [%r119];
	bra.uni 	$L__BB0_15;
$L__BB0_4:
	shl.b32 	%r55, %r52, 2;
	mov.u32 	%r56, _ZZ12lud_diagonalPfiiE6shadow;
	add.s32 	%r57, %r56, %r55;
	mad.lo.s32 	%r58, %r52, 60, %r57;
	shl.b32 	%r59, %r1, 2;
	add.s32 	%r60, %r58, %r59;
	ld.shared.f32 	%f170, [%r60];
	setp.lt.u32 	%p3, %r1, 8;
	mov.b32 	%r189, 0;
	@%p3 bra 	$L__BB0_7;
	mov.u32 	%r61, %tid.x;
	shl.b32 	%r62, %r61, 6;
	mov.u32 	%r63, _ZZ12lud_diagonalPfiiE6shadow;
	add.s32 	%r64, %r62, %r63;
	add.s32 	%r186, %r64, 16;
	and.b32  	%r65, %r1, 2147483640;
	neg.s32 	%r187, %r65;
	shl.b32 	%r66, %r1, 2;
	add.s32 	%r67, %r63, %r66;
	add.s32 	%r185, %r67, 256;
$L__BB0_6:
	.pragma "nounroll";
	and.b32  	%r189, %r1, 2147483640;
	ld.shared.f32 	%f36, [%r186+-16];
	ld.shared.f32 	%f37, [%r185+-256];
	mul.f32 	%f38, %f36, %f37;
	sub.f32 	%f39, %f170, %f38;
	mov.u32 	%r68, %tid.x;
	shl.b32 	%r69, %r68, 2;
	mov.u32 	%r70, _ZZ12lud_diagonalPfiiE6shadow;
	add.s32 	%r71, %r70, %r69;
	mad.lo.s32 	%r72, %r68, 60, %r71;
	shl.b32 	%r73, %r1, 2;
	add.s32 	%r74, %r72, %r73;
	st.shared.f32 	[%r74], %f39;
	ld.shared.f32 	%f40, [%r186+-12];
	ld.shared.f32 	%f41, [%r185+-192];
	mul.f32 	%f42, %f40, %f41;
	sub.f32 	%f43, %f39, %f42;
	st.shared.f32 	[%r74], %f43;
	ld.shared.f32 	%f44, [%r186+-8];
	ld.shared.f32 	%f45, [%r185+-128];
	mul.f32 	%f46, %f44, %f45;
	sub.f32 	%f47, %f43, %f46;
	st.shared.f32 	[%r74], %f47;
	ld.shared.f32 	%f48, [%r186+-4];
	ld.shared.f32 	%f49, [%r185+-64];
	mul.f32 	%f50, %f48, %f49;
	sub.f32 	%f51, %f47, %f50;
	st.shared.f32 	[%r74], %f51;
	ld.shared.f32 	%f52, [%r186];
	ld.shared.f32 	%f53, [%r185];
	mul.f32 	%f54, %f52, %f53;
	sub.f32 	%f55, %f51, %f54;
	st.shared.f32 	[%r74], %f55;
	ld.shared.f32 	%f56, [%r186+4];
	ld.shared.f32 	%f57, [%r185+64];
	mul.f32 	%f58, %f56, %f57;
	sub.f32 	%f59, %f55, %f58;
	st.shared.f32 	[%r74], %f59;
	ld.shared.f32 	%f60, [%r186+8];
	ld.shared.f32 	%f61, [%r185+128];
	mul.f32 	%f62, %f60, %f61;
	sub.f32 	%f63, %f59, %f62;
	st.shared.f32 	[%r74], %f63;
	ld.shared.f32 	%f64, [%r186+12];
	ld.shared.f32 	%f65, [%r185+192];
	mul.f32 	%f66, %f64, %f65;
	sub.f32 	%f170, %f63, %f66;
	st.shared.f32 	[%r74], %f170;
	add.s32 	%r187, %r187, 8;
	add.s32 	%r186, %r186, 32;
	add.s32 	%r185, %r185, 512;
	setp.ne.s32 	%p4, %r187, 0;
	@%p4 bra 	$L__BB0_6;
$L__BB0_7:
	and.b32  	%r75, %r1, 7;
	setp.eq.s32 	%p5, %r75, 0;
	@%p5 bra 	$L__BB0_15;
	cvt.u32.u16 	%r76, %rs2;
	and.b32  	%r14, %r76, 7;
	add.s32 	%r77, %r14, -1;
	setp.lt.u32 	%p6, %r77, 3;
	@%p6 bra 	$L__BB0_10;
	mov.u32 	%r78, %tid.x;
	shl.b32 	%r79, %r78, 2;
	mov.u32 	%r80, _ZZ12lud_diagonalPfiiE6shadow;
	add.s32 	%r81, %r80, %r79;
	mad.lo.s32 	%r82, %r78, 60, %r81;
	shl.b32 	%r83, %r189, 2;
	add.s32 	%r84, %r82, %r83;
	ld.shared.f32 	%f67, [%r84];
	shl.b32 	%r85, %r1, 2;
	add.s32 	%r86, %r80, %r85;
	shl.b32 	%r87, %r189, 6;
	add.s32 	%r88, %r86, %r87;
	ld.shared.f32 	%f68, [%r88];
	mul.f32 	%f69, %f67, %f68;
	sub.f32 	%f70, %f170, %f69;
	add.s32 	%r89, %r82, %r85;
	st.shared.f32 	[%r89], %f70;
	ld.shared.f32 	%f71, [%r84+4];
	ld.shared.f32 	%f72, [%r88+64];
	mul.f32 	%f73, %f71, %f72;
	sub.f32 	%f74, %f70, %f73;
	st.shared.f32 	[%r89], %f74;
	ld.shared.f32 	%f75, [%r84+8];
	ld.shared.f32 	%f76, [%r88+128];
	mul.f32 	%f77, %f75, %f76;
	sub.f32 	%f78, %f74, %f77;
	st.shared.f32 	[%r89], %f78;
	ld.shared.f32 	%f79, [%r84+12];
	ld.shared.f32 	%f80, [%r88+192];
	mul.f32 	%f81, %f79, %f80;
	sub.f32 	%f170, %f78, %f81;
	st.shared.f32 	[%r89], %f170;
	add.s32 	%r189, %r189, 4;
$L__BB0_10:
	and.b32  	%r90, %r14, 3;
	setp.eq.s32 	%p7, %r90, 0;
	@%p7 bra 	$L__BB0_15;
	and.b16  	%rs7, %rs11, 3;
	setp.eq.s16 	%p8, %rs7, 1;
	@%p8 bra 	$L__BB0_13;
	mov.u32 	%r91, %tid.x;
	shl.b32 	%r92, %r91, 2;
	mov.u32 	%r93, _ZZ12lud_diagonalPfiiE6shadow;
	add.s32 	%r94, %r93, %r92;
	mad.lo.s32 	%r95, %r91, 60, %r94;
	shl.b32 	%r96, %r189, 2;
	add.s32 	%r97, %r95, %r96;
	ld.shared.f32 	%f82, [%r97];
	shl.b32 	%r98, %r1, 2;
	add.s32 	%r99, %r93, %r98;
	shl.b32 	%r100, %r189, 6;
	add.s32 	%r101, %r99, %r100;
	ld.shared.f32 	%f83, [%r101];
	mul.f32 	%f84, %f82, %f83;
	sub.f32 	%f85, %f170, %f84;
	add.s32 	%r102, %r95, %r98;
	st.shared.f32 	[%r102], %f85;
	ld.shared.f32 	%f86, [%r97+4];
	ld.shared.f32 	%f87, [%r101+64];
	mul.f32 	%f88, %f86, %f87;
	sub.f32 	%f170, %f85, %f88;
	st.shared.f32 	[%r102], %f170;
	add.s32 	%r189, %r189, 2;
$L__BB0_13:
	and.b16  	%rs8, %rs11, 1;
	setp.eq.b16 	%p9, %rs8, 1;
	not.pred 	%p10, %p9;
	@%p10 bra 	$L__BB0_15;
	mov.u32 	%r103, %tid.x;
	shl.b32 	%r104, %r103, 2;
	mov.u32 	%r105, _ZZ12lud_diagonalPfiiE6shadow;
	add.s32 	%r106, %r105, %r104;
	mad.lo.s32 	%r107, %r103, 60, %r106;
	shl.b32 	%r108, %r189, 2;
	add.s32 	%r109, %r107, %r108;
	ld.shared.f32 	%f89, [%r109];
	shl.b32 	%r110, %r1, 2;
	add.s32 	%r111, %r105, %r110;
	shl.b32 	%r112, %r189, 6;
	add.s32 	%r113, %r111, %r112;
	ld.shared.f32 	%f90, [%r113];
	mul.f32 	%f91, %f89, %f90;
	sub.f32 	%f170, %f170, %f91;
	add.s32 	%r114, %r107, %r110;
	st.shared.f32 	[%r114], %f170;
$L__BB0_15:
	shl.b32 	%r120, %r1, 2;
	mov.u32 	%r121, _ZZ12lud_diagonalPfiiE6shadow;
	add.s32 	%r122, %r121, %r120;
	mad.lo.s32 	%r123, %r1, 60, %r122;
	add.s32 	%r124, %r123, %r120;
	ld.shared.f32 	%f92, [%r124];
	div.rn.f32 	%f93, %f170, %f92;
	mov.u32 	%r125, %tid.x;
	shl.b32 	%r126, %r125, 2;
	add.s32 	%r127, %r121, %r126;
	mad.lo.s32 	%r128, %r125, 60, %r127;
	add.s32 	%r129, %r128, %r120;
	st.shared.f32 	[%r129], %f93;
$L__BB0_16:
	mov.u32 	%r130, %tid.x;
	setp.le.u32 	%p11, %r130, %r1;
	bar.sync 	0;
	@%p11 bra 	$L__BB0_28;
	shl.b32 	%r132, %r1, 6;
	mov.u32 	%r133, _ZZ12lud_diagonalPfiiE6shadow;
	add.s32 	%r19, %r133, %r132;
	shl.b32 	%r135, %r130, 2;
	add.s32 	%r136, %r19, %r135;
	ld.shared.f32 	%f172, [%r136+64];
	setp.lt.u32 	%p12, %r1, 7;
	mov.b32 	%r193, 0;
	@%p12 bra 	$L__BB0_20;
	mov.b32 	%r191, 0;
$L__BB0_19:
	.pragma "nounroll";
	shl.b32 	%r138, %r191, 2;
	add.s32 	%r139, %r19, %r138;
	ld.shared.f32 	%f94, [%r139+64];
	mov.u32 	%r140, %tid.x;
	shl.b32 	%r141, %r140, 2;
	mov.u32 	%r142, _ZZ12lud_diagonalPfiiE6shadow;
	add.s32 	%r143, %r142, %r141;
	shl.b32 	%r144, %r191, 6;
	add.s32 	%r145, %r143, %r144;
	ld.shared.f32 	%f95, [%r145];
	mul.f32 	%f96, %f94, %f95;
	sub.f32 	%f97, %f172, %f96;
	add.s32 	%r146, %r19, %r141;
	st.shared.f32 	[%r146+64], %f97;
	ld.shared.f32 	%f98, [%r139+68];
	ld.shared.f32 	%f99, [%r145+64];
	mul.f32 	%f100, %f98, %f99;
	sub.f32 	%f101, %f97, %f100;
	st.shared.f32 	[%r146+64], %f101;
	ld.shared.f32 	%f102, [%r139+72];
	ld.shared.f32 	%f103, [%r145+128];
	mul.f32 	%f104, %f102, %f103;
	sub.f32 	%f105, %f101, %f104;
	st.shared.f32 	[%r146+64], %f105;
	ld.shared.f32 	%f106, [%r139+76];
	ld.shared.f32 	%f107, [%r145+192];
	mul.f32 	%f108, %f106, %f107;
	sub.f32 	%f109, %f105, %f108;
	st.shared.f32 	[%r146+64], %f109;
	ld.shared.f32 	%f110, [%r139+80];
	ld.shared.f32 	%f111, [%r145+256];
	mul.f32 	%f112, %f110, %f111;
	sub.f32 	%f113, %f109, %f112;
	st.shared.f32 	[%r146+64], %f113;
	ld.shared.f32 	%f114, [%r139+84];
	ld.shared.f32 	%f115, [%r145+320];
	mul.f32 	%f116, %f114, %f115;
	sub.f32 	%f117, %f113, %f116;
	st.shared.f32 	[%r146+64], %f117;
	ld.shared.f32 	%f118, [%r139+88];
	ld.shared.f32 	%f119, [%r145+384];
	mul.f32 	%f120, %f118, %f119;
	sub.f32 	%f121, %f117, %f120;
	st.shared.f32 	[%r146+64], %f121;
	ld.shared.f32 	%f122, [%r139+92];
	ld.shared.f32 	%f123, [%r145+448];
	mul.f32 	%f124, %f122, %f123;
	sub.f32 	%f172, %f121, %f124;
	st.shared.f32 	[%r146+64], %f172;
	add.s32 	%r191, %r191, 8;
	and.b32  	%r193, %r184, 2147483640;
	setp.ne.s32 	%p13, %r191, %r193;
	@%p13 bra 	$L__BB0_19;
$L__BB0_20:
	and.b32  	%r147, %r184, 7;
	setp.eq.s32 	%p14, %r147, 0;
	@%p14 bra 	$L__BB0_28;
	cvt.u32.u16 	%r148, %rs12;
	and.b32  	%r149, %r148, 7;
	add.s32 	%r150, %r149, -1;
	setp.lt.u32 	%p15, %r150, 3;
	@%p15 bra 	$L__BB0_23;
	shl.b32 	%r151, %r193, 2;
	add.s32 	%r152, %r19, %r151;
	ld.shared.f32 	%f125, [%r152+64];
	mov.u32 	%r153, %tid.x;
	shl.b32 	%r154, %r153, 2;
	mov.u32 	%r155, _ZZ12lud_diagonalPfiiE6shadow;
	add.s32 	%r156, %r155, %r154;
	shl.b32 	%r157, %r193, 6;
	add.s32 	%r158, %r156, %r157;
	ld.shared.f32 	%f126, [%r158];
	mul.f32 	%f127, %f125, %f126;
	sub.f32 	%f128, %f172, %f127;
	add.s32 	%r159, %r19, %r154;
	st.shared.f32 	[%r159+64], %f128;
	ld.shared.f32 	%f129, [%r152+68];
	ld.shared.f32 	%f130, [%r158+64];
	mul.f32 	%f131, %f129, %f130;
	sub.f32 	%f132, %f128, %f131;
	st.shared.f32 	[%r159+64], %f132;
	ld.shared.f32 	%f133, [%r152+72];
	ld.shared.f32 	%f134, [%r158+128];
	mul.f32 	%f135, %f133, %f134;
	sub.f32 	%f136, %f132, %f135;
	st.shared.f32 	[%r159+64], %f136;
	ld.shared.f32 	%f137, [%r152+76];
	ld.shared.f32 	%f138, [%r158+192];
	mul.f32 	%f139, %f137, %f138;
	sub.f32 	%f172, %f136, %f139;
	st.shared.f32 	[%r159+64], %f172;
	add.s32 	%r193, %r193, 4;
$L__BB0_23:
	cvt.u32.u16 	%r160, %rs12;
	and.b32  	%r161, %r160, 3;
	setp.eq.s32 	%p16, %r161, 0;
	@%p16 bra 	$L__BB0_28;
	and.b16  	%rs9, %rs11, 3;
	setp.eq.s16 	%p17, %rs9, 0;
	@%p17 bra 	$L__BB0_26;
	shl.b32 	%r162, %r193, 2;
	add.s32 	%r163, %r19, %r162;
	ld.shared.f32 	%f140, [%r163+64];
	mov.u32 	%r164, %tid.x;
	shl.b32 	%r165, %r164, 2;
	mov.u32 	%r166, _ZZ12lud_diagonalPfiiE6shadow;
	add.s32 	%r167, %r166, %r165;
	shl.b32 	%r168, %r193, 6;
	add.s32 	%r169, %r167, %r168;
	ld.shared.f32 	%f141, [%r169];
	mul.f32 	%f142, %f140, %f141;
	sub.f32 	%f143, %f172, %f142;
	add.s32 	%r170, %r19, %r165;
	st.shared.f32 	[%r170+64], %f143;
	ld.shared.f32 	%f144, [%r163+68];
	ld.shared.f32 	%f145, [%r169+64];
	mul.f32 	%f146, %f144, %f145;
	sub.f32 	%f172, %f143, %f146;
	st.shared.f32 	[%r170+64], %f172;
	add.s32 	%r193, %r193, 2;
$L__BB0_26:
	and.b16  	%rs10, %rs11, 1;
	setp.eq.b16 	%p18, %rs10, 1;
	@%p18 bra 	$L__BB0_28;
	shl.b32 	%r171, %r193, 2;
	add.s32 	%r172, %r19, %r171;
	ld.shared.f32 	%f147, [%r172+64];
	mov.u32 	%r173, %tid.x;
	shl.b32 	%r174, %r173, 2;
	mov.u32 	%r175, _ZZ12lud_diagonalPfiiE6shadow;
	add.s32 	%r176, %r175, %r174;
	shl.b32 	%r177, %r193, 6;
	add.s32 	%r178, %r176, %r177;
	ld.shared.f32 	%f148, [%r178];
	mul.f32 	%f149, %f147, %f148;
	sub.f32 	%f150, %f172, %f149;
	add.s32 	%r179, %r19, %r174;
	st.shared.f32 	[%r179+64], %f150;
$L__BB0_28:
	bar.sync 	0;
	setp.ne.s32 	%p19, %r184, 15;
	add.s16 	%rs11, %rs11, 1;
	@%p19 bra 	$L__BB0_1;
	mov.u32 	%r180, %tid.x;
	shl.b32 	%r181, %r180, 2;
	mov.u32 	%r182, _ZZ12lud_diagonalPfiiE6shadow;
	add.s32 	%r183, %r182, %r181;
	ld.shared.f32 	%f151, [%r183+64];
	st.global.f32 	[%rd1], %f151;
	ld.shared.f32 	%f152, [%r183+128];
	st.global.f32 	[%rd2], %f152;
	ld.shared.f32 	%f153, [%r183+192];
	st.global.f32 	[%rd3], %f153;
	ld.shared.f32 	%f154, [%r183+256];
	st.global.f32 	[%rd4], %f154;
	ld.shared.f32 	%f155, [%r183+320];
	st.global.f32 	[%rd5], %f155;
	ld.shared.f32 	%f156, [%r183+384];
	st.global.f32 	[%rd6], %f156;
	ld.shared.f32 	%f157, [%r183+448];
	st.global.f32 	[%rd7], %f157;
	ld.shared.f32 	%f158, [%r183+512];
	st.global.f32 	[%rd8], %f158;
	ld.shared.f32 	%f159, [%r183+576];
	st.global.f32 	[%rd9], %f159;
	ld.shared.f32 	%f160, [%r183+640];
	st.global.f32 	[%rd10], %f160;
	ld.shared.f32 	%f161, [%r183+704];
	st.global.f32 	[%rd11], %f161;
	ld.shared.f32 	%f162, [%r183+768];
	st.global.f32 	[%rd12], %f162;
	ld.shared.f32 	%f163, [%r183+832];
	st.global.f32 	[%rd13], %f163;
	ld.shared.f32 	%f164, [%r183+896];
	st.global.f32 	[%rd14], %f164;
	ld.shared.f32 	%f165, [%r183+960];
	st.global.f32 	[%rd15], %f165;
	ret;

}
	// .globl	_Z13lud_perimeterPfii
.visible .entry _Z13lud_perimeterPfii(
	.param .u64 .ptr .align 1 _Z13lud_perimeterPfii_param_0,
	.param .u32 _Z13lud_perimeterPfii_param_1,
	.param .u32 _Z13lud_perimeterPfii_param_2
)
{
	.reg .pred 	%p<22>;
	.reg .b16 	%rs<21>;
	.reg .b32 	%r<211>;
	.reg .b32 	%f<223>;
	.reg .b64 	%rd<237>;
	// demoted variable
	.shared .align 4 .b8 _ZZ13lud_perimeterPfiiE3dia[1024];
	// demoted variable
	.shared .align 4 .b8 _ZZ13lud_perimeterPfiiE8peri_row[1024];
	// demoted variable
	.shared .align 4 .b8 _ZZ13lud_perimeterPfiiE8peri_col[1024];
	ld.param.u64 	%rd2, [_Z13lud_perimeterPfii_param_0];
	ld.param.u32 	%r39, [_Z13lud_perimeterPfii_param_1];
	ld.param.u32 	%r40, [_Z13lud_perimeterPfii_param_2];
	cvta.to.global.u64 	%rd1, %rd2;
	mov.u32 	%r1, %tid.x;
	setp.gt.u32 	%p1, %r1, 15;
	shl.b32 	%r41, %r1, 2;
	mov.u32 	%r42, _ZZ13lud_perimeterPfiiE8peri_row;
	add.s32 	%r2, %r42, %r41;
	mov.u32 	%r43, _ZZ13lud_perimeterPfiiE8peri_col;
	add.s32 	%r3, %r43, %r41;
	@%p1 bra 	$L__BB1_2;
	mad.lo.s32 	%r76, %r40, %r39, %r40;
	mov.u32 	%r78, _ZZ13lud_perimeterPfiiE3dia;
	add.s32 	%r79, %r78, %r41;
	add.s32 	%r80, %r76, %r1;
	mul.wide.s32 	%rd100, %r80, 4;
	add.s64 	%rd101, %rd1, %rd100;
	ld.global.f32 	%f44, [%rd101];
	st.shared.f32 	[%r79], %f44;
	mul.wide.s32 	%rd102, %r39, 4;
	add.s64 	%rd103, %rd101, %rd102;
	ld.global.f32 	%f45, [%rd103];
	st.shared.f32 	[%r79+64], %f45;
	add.s64 	%rd104, %rd103, %rd102;
	ld.global.f32 	%f46, [%rd104];
	st.shared.f32 	[%r79+128], %f46;
	add.s64 	%rd105, %rd104, %rd102;
	ld.global.f32 	%f47, [%rd105];
	st.shared.f32 	[%r79+192], %f47;
	add.s64 	%rd106, %rd105, %rd102;
	ld.global.f32 	%f48, [%rd106];
	st.shared.f32 	[%r79+256], %f48;
	add.s64 	%rd107, %rd106, %rd102;
	ld.global.f32 	%f49, [%rd107];
	st.shared.f32 	[%r79+320], %f49;
	add.s64 	%rd108, %rd107, %rd102;
	ld.global.f32 	%f50, [%rd108];
	st.shared.f32 	[%r79+384], %f50;
	add.s64 	%rd109, %rd108, %rd102;
	ld.global.f32 	%f51, [%rd109];
	st.shared.f32 	[%r79+448], %f51;
	mov.u32 	%r81, %ctaid.x;
	shl.b32 	%r82, %r81, 4;
	add.s32 	%r83, %r82, %r80;
	add.s32 	%r84, %r83, 16;
	mul.wide.u32 	%rd110, %r84, 4;
	add.s64 	%rd111, %rd1, %rd110;
	ld.global.f32 	%f52, [%rd111];
	st.shared.f32 	[%r2], %f52;
	add.s32 	%r85, %r84, %r39;
	mul.wide.u32 	%rd112, %r85, 4;
	add.s64 	%rd113, %rd1, %rd112;
	ld.global.f32 	%f53, [%rd113];
	st.shared.f32 	[%r2+64], %f53;
	add.s32 	%r86, %r85, %r39;
	mul.wide.u32 	%rd114, %r86, 4;
	add.s64 	%rd115, %rd1, %rd114;
	ld.global.f32 	%f54, [%rd115];
	st.shared.f32 	[%r2+128], %f54;
	add.s32 	%r87, %r86, %r39;
	mul.wide.u32 	%rd116, %r87, 4;
	add.s64 	%rd117, %rd1, %rd116;
	ld.global.f32 	%f55, [%rd117];
	st.shared.f32 	[%r2+192], %f55;
	add.s32 	%r88, %r87, %r39;
	mul.wide.u32 	%rd118, %r88, 4;
	add.s64 	%rd119, %rd1, %rd118;
	ld.global.f32 	%f56, [%rd119];
	st.shared.f32 	[%r2+256], %f56;
	add.s32 	%r89, %r88, %r39;
	mul.wide.u32 	%rd120, %r89, 4;
	add.s64 	%rd121, %rd1, %rd120;
	ld.global.f32 	%f57, [%rd121];
	st.shared.f32 	[%r2+320], %f57;
	add.s32 	%r90, %r89, %r39;
	mul.wide.u32 	%rd122, %r90, 4;
	add.s64 	%rd123, %rd1, %rd122;
	ld.global.f32 	%f58, [%rd123];
	st.shared.f32 	[%r2+384], %f58;
	add.s32 	%r91, %r90, %r39;
	mul.wide.u32 	%rd124, %r91, 4;
	add.s64 	%rd125, %rd1, %rd124;
	ld.global.f32 	%f59, [%rd125];
	st.shared.f32 	[%r2+448], %f59;
	add.s32 	%r92, %r91, %r39;
	mul.wide.u32 	%rd126, %r92, 4;
	add.s64 	%rd127, %rd1, %rd126;
	ld.global.f32 	%f60, [%rd127];
	st.shared.f32 	[%r2+512], %f60;
	add.s32 	%r93, %r92, %r39;
	mul.wide.u32 	%rd128, %r93, 4;
	add.s64 	%rd129, %rd1, %rd128;
	ld.global.f32 	%f61, [%rd129];
	st.shared.f32 	[%r2+576], %f61;
	add.s32 	%r94, %r93, %r39;
	mul.wide.u32 	%rd130, %r94, 4;
	add.s64 	%rd131, %rd1, %rd130;
	ld.global.f32 	%f62, [%rd131];
	st.shared.f32 	[%r2+640], %f62;
	add.s32 	%r95, %r94, %r39;
	mul.wide.u32 	%rd132, %r95, 4;
	add.s64 	%rd133, %rd1, %rd132;
	ld.global.f32 	%f63, [%rd133];
	st.shared.f32 	[%r2+704], %f63;
	add.s32 	%r96, %r95, %r39;
	mul.wide.u32 	%rd134, %r96, 4;
	add.s64 	%rd135, %rd1, %rd134;
	ld.global.f32 	%f64, [%rd135];
	st.shared.f32 	[%r2+768], %f64;
	add.s32 	%r97, %r96, %r39;
	mul.wide.u32 	%rd136, %r97, 4;
	add.s64 	%rd137, %rd1, %rd136;
	ld.global.f32 	%f65, [%rd137];
	st.shared.f32 	[%r2+832], %f65;
	add.s32 	%r98, %r97, %r39;
	mul.wide.u32 	%rd138, %r98, 4;
	add.s64 	%rd139, %rd1, %rd138;
	ld.global.f32 	%f66, [%rd139];
	st.shared.f32 	[%r2+896], %f66;
	add.s32 	%r99, %r98, %r39;
	mul.wide.u32 	%rd140, %r99, 4;
	add.s64 	%rd141, %rd1, %rd140;
	ld.global.f32 	%f67, [%rd141];
	st.shared.f32 	[%r2+960], %f67;
	bra.uni 	$L__BB1_3;
$L__BB1_2:
	add.s32 	%r44, %r40, 8;
	mad.lo.s32 	%r45, %r44, %r39, %r40;
	mov.u32 	%r47, _ZZ13lud_perimeterPfiiE3dia;
	add.s32 	%r48, %r47, %r41;
	cvt.s64.s32 	%rd3, %r45;
	cvt.u64.u32 	%rd4, %r1;
	add.s64 	%rd5, %rd3, %rd4;
	shl.b64 	%rd6, %rd5, 2;
	add.s64 	%rd7, %rd1, %rd6;
	ld.global.f32 	%f20, [%rd7+-64];
	st.shared.f32 	[%r48+448], %f20;
	add.s32 	%r49, %r45, %r39;
	cvt.s64.s32 	%rd8, %r49;
	add.s64 	%rd9, %rd8, %rd4;
	shl.b64 	%rd10, %rd9, 2;
	add.s64 	%rd11, %rd1, %rd10;
	ld.global.f32 	%f21, [%rd11+-64];
	st.shared.f32 	[%r48+512], %f21;
	add.s32 	%r50, %r49, %r39;
	cvt.s64.s32 	%rd12, %r50;
	add.s64 	%rd13, %rd12, %rd4;
	shl.b64 	%rd14, %rd13, 2;
	add.s64 	%rd15, %rd1, %rd14;
	ld.global.f32 	%f22, [%rd15+-64];
	st.shared.f32 	[%r48+576], %f22;
	add.s32 	%r51, %r50, %r39;
	cvt.s64.s32 	%rd16, %r51;
	add.s64 	%rd17, %rd16, %rd4;
	shl.b64 	%rd18, %rd17, 2;
	add.s64 	%rd19, %rd1, %rd18;
	ld.global.f32 	%f23, [%rd19+-64];
	st.shared.f32 	[%r48+640], %f23;
	add.s32 	%r52, %r51, %r39;
	cvt.s64.s32 	%rd20, %r52;
	add.s64 	%rd21, %rd20, %rd4;
	shl.b64 	%rd22, %rd21, 2;
	add.s64 	%rd23, %rd1, %rd22;
	ld.global.f32 	%f24, [%rd23+-64];
	st.shared.f32 	[%r48+704], %f24;
	add.s32 	%r53, %r52, %r39;
	cvt.s64.s32 	%rd24, %r53;
	add.s64 	%rd25, %rd24, %rd4;
	shl.b64 	%rd26, %rd25, 2;
	add.s64 	%rd27, %rd1, %rd26;
	ld.global.f32 	%f25, [%rd27+-64];
	st.shared.f32 	[%r48+768], %f25;
	add.s32 	%r54, %r53, %r39;
	cvt.s64.s32 	%rd28, %r54;
	add.s64 	%rd29, %rd28, %rd4;
	shl.b64 	%rd30, %rd29, 2;
	add.s64 	%rd31, %rd1, %rd30;
	ld.global.f32 	%f26, [%rd31+-64];
	st.shared.f32 	[%r48+832], %f26;
	add.s32 	%r55, %r54, %r39;
	cvt.s64.s32 	%rd32, %r55;
	add.s64 	%rd33, %rd32, %rd4;
	shl.b64 	%rd34, %rd33, 2;
	add.s64 	%rd35, %rd1, %rd34;
	ld.global.f32 	%f27, [%rd35+-64];
	st.shared.f32 	[%r48+896], %f27;
	mov.u32 	%r56, %ctaid.x;
	shl.b32 	%r57, %r56, 4;
	add.s32 	%r58, %r57, %r40;
	add.s32 	%r59, %r58, 16;
	mad.lo.s32 	%r60, %r59, %r39, %r40;
	cvt.s64.s32 	%rd36, %r60;
	add.s64 	%rd37, %rd36, %rd4;
	shl.b64 	%rd38, %rd37, 2;
	add.s64 	%rd39, %rd1, %rd38;
	ld.global.f32 	%f28, [%rd39+-64];
	st.shared.f32 	[%r3+-64], %f28;
	add.s32 	%r61, %r60, %r39;
	cvt.s64.s32 	%rd40, %r61;
	add.s64 	%rd41, %rd40, %rd4;
	shl.b64 	%rd42, %rd41, 2;
	add.s64 	%rd43, %rd1, %rd42;
	ld.global.f32 	%f29, [%rd43+-64];
	st.shared.f32 	[%r3], %f29;
	add.s32 	%r62, %r61, %r39;
	cvt.s64.s32 	%rd44, %r62;
	add.s64 	%rd45, %rd44, %rd4;
	shl.b64 	%rd46, %rd45, 2;
	add.s64 	%rd47, %rd1, %rd46;
	ld.global.f32 	%f30, [%rd47+-64];
	st.shared.f32 	[%r3+64], %f30;
	add.s32 	%r63, %r62, %r39;
	cvt.s64.s32 	%rd48, %r63;
	add.s64 	%rd49, %rd48, %rd4;
	shl.b64 	%rd50, %rd49, 2;
	add.s64 	%rd51, %rd1, %rd50;
	ld.global.f32 	%f31, [%rd51+-64];
	st.shared.f32 	[%r3+128], %f31;
	add.s32 	%r64, %r63, %r39;
	cvt.s64.s32 	%rd52, %r64;
	add.s64 	%rd53, %rd52, %rd4;
	shl.b64 	%rd54, %rd53, 2;
	add.s64 	%rd55, %rd1, %rd54;
	ld.global.f32 	%f32, [%rd55+-64];
	st.shared.f32 	[%r3+192], %f32;
	add.s32 	%r65, %r64, %r39;
	cvt.s64.s32 	%rd56, %r65;
	add.s64 	%rd57, %rd56, %rd4;
	shl.b64 	%rd58, %rd57, 2;
	add.s64 	%rd59, %rd1, %rd58;
	ld.global.f32 	%f33, [%rd59+-64];
	st.shared.f32 	[%r3+256], %f33;
	add.s32 	%r66, %r65, %r39;
	cvt.s64.s32 	%rd60, %r66;
	add.s64 	%rd61, %rd60, %rd4;
	shl.b64 	%rd62, %rd61, 2;
	add.s64 	%rd63, %rd1, %rd62;
	ld.global.f32 	%f34, [%rd63+-64];
	st.shared.f32 	[%r3+320], %f34;
	add.s32 	%r67, %r66, %r39;
	cvt.s64.s32 	%rd64, %r67;
	add.s64 	%rd65, %rd64, %rd4;
	shl.b64 	%rd66, %rd65, 2;
	add.s64 	%rd67, %rd1, %rd66;
	ld.global.f32 	%f35, [%rd67+-64];
	st.shared.f32 	[%r3+384], %f35;
	add.s32 	%r68, %r67, %r39;
	cvt.s64.s32 	%rd68, %r68;
	add.s64 	%rd69, %rd68, %rd4;
	shl.b64 	%rd70, %rd69, 2;
	add.s64 	%rd71, %rd1, %rd70;
	ld.global.f32 	%f36, [%rd71+-64];
	st.shared.f32 	[%r3+448], %f36;
	add.s32 	%r69, %r68, %r39;
	cvt.s64.s32 	%rd72, %r69;
	add.s64 	%rd73, %rd72, %rd4;
	shl.b64 	%rd74, %rd73, 2;
	add.s64 	%rd75, %rd1, %rd74;
	ld.global.f32 	%f37, [%rd75+-64];
	st.shared.f32 	[%r3+512], %f37;
	add.s32 	%r70, %r69, %r39;
	cvt.s64.s32 	%rd76, %r70;
	add.s64 	%rd77, %rd76, %rd4;
	shl.b64 	%rd78, %rd77, 2;
	add.s64 	%rd79, %rd1, %rd78;
	ld.global.f32 	%f38, [%rd79+-64];
	st.shared.f32 	[%r3+576], %f38;
	add.s32 	%r71, %r70, %r39;
	cvt.s64.s32 	%rd80, %r71;
	add.s64 	%rd81, %rd80, %rd4;
	shl.b64 	%rd82, %rd81, 2;
	add.s64 	%rd83, %rd1, %rd82;
	ld.global.f32 	%f39, [%rd83+-64];
	st.shared.f32 	[%r3+640], %f39;
	add.s32 	%r72, %r71, %r39;
	cvt.s64.s32 	%rd84, %r72;
	add.s64 	%rd85, %rd84, %rd4;
	shl.b64 	%rd86, %rd85, 2;
	add.s64 	%rd87, %rd1, %rd86;
	ld.global.f32 	%f40, [%rd87+-64];
	st.shared.f32 	[%r3+704], %f40;
	add.s32 	%r73, %r72, %r39;
	cvt.s64.s32 	%rd88, %r73;
	add.s64 	%rd89, %rd88, %rd4;
	shl.b64 	%rd90, %rd89, 2;
	add.s64 	%rd91, %rd1, %rd90;
	ld.global.f32 	%f41, [%rd91+-64];
	st.shared.f32 	[%r3+768], %f41;
	add.s32 	%r74, %r73, %r39;
	cvt.s64.s32 	%rd92, %r74;
	add.s64 	%rd93, %rd92, %rd4;
	shl.b64 	%rd94, %rd93, 2;
	add.s64 	%rd95, %rd1, %rd94;
	ld.global.f32 	%f42, [%rd95+-64];
	st.shared.f32 	[%r3+832], %f42;
	add.s32 	%r75, %r74, %r39;
	cvt.s64.s32 	%rd96, %r75;
	add.s64 	%rd97, %rd96, %rd4;
	shl.b64 	%rd98, %rd97, 2;
	add.s64 	%rd99, %rd1, %rd98;
	ld.global.f32 	%f43, [%rd99+-64];
	st.shared.f32 	[%r3+896], %f43;
$L__BB1_3:
	setp.gt.u32 	%p2, %r1, 15;
	bar.sync 	0;
	@%p2 bra 	$L__BB1_17;
	add.s32 	%r132, %r41, %r42;
	add.s32 	%r4, %r132, 256;
	mov.b32 	%r198, 1;
	mov.b32 	%r199, 0;
	mov.b16 	%rs17, 0;
	mov.u16 	%rs18, %rs17;
$L__BB1_5:
	mov.u32 	%r5, %r199;
	mov.u32 	%r199, %r198;
	add.s16 	%rs18, %rs18, 1;
	shl.b32 	%r134, %r199, 6;
	add.s32 	%r7, %r2, %r134;
	ld.shared.f32 	%f215, [%r7];
	setp.lt.u32 	%p13, %r5, 7;
	mov.b32 	%r204, 0;
	@%p13 bra 	$L__BB1_8;
	and.b32  	%r204, %r199, 2147483640;
	and.b32  	%r135, %r199, -8;
	neg.s32 	%r202, %r135;
	mov.u32 	%r137, _ZZ13lud_perimeterPfiiE3dia;
	add.s32 	%r138, %r137, %r134;
	add.s32 	%r201, %r138, 16;
	mov.u32 	%r200, %r4;
$L__BB1_7:
	.pragma "nounroll";
	ld.shared.f32 	%f126, [%r201+-16];
	ld.shared.f32 	%f127, [%r200+-256];
	mul.f32 	%f128, %f126, %f127;
	sub.f32 	%f129, %f215, %f128;
	st.shared.f32 	[%r7], %f129;
	ld.shared.f32 	%f130, [%r201+-12];
	ld.shared.f32 	%f131, [%r200+-192];
	mul.f32 	%f132, %f130, %f131;
	sub.f32 	%f133, %f129, %f132;
	st.shared.f32 	[%r7], %f133;
	ld.shared.f32 	%f134, [%r201+-8];
	ld.shared.f32 	%f135, [%r200+-128];
	mul.f32 	%f136, %f134, %f135;
	sub.f32 	%f137, %f133, %f136;
	st.shared.f32 	[%r7], %f137;
	ld.shared.f32 	%f138, [%r201+-4];
	ld.shared.f32 	%f139, [%r200+-64];
	mul.f32 	%f140, %f138, %f139;
	sub.f32 	%f141, %f137, %f140;
	st.shared.f32 	[%r7], %f141;
	ld.shared.f32 	%f142, [%r201];
	ld.shared.f32 	%f143, [%r200];
	mul.f32 	%f144, %f142, %f143;
	sub.f32 	%f145, %f141, %f144;
	st.shared.f32 	[%r7], %f145;
	ld.shared.f32 	%f146, [%r201+4];
	ld.shared.f32 	%f147, [%r200+64];
	mul.f32 	%f148, %f146, %f147;
	sub.f32 	%f149, %f145, %f148;
	st.shared.f32 	[%r7], %f149;
	ld.shared.f32 	%f150, [%r201+8];
	ld.shared.f32 	%f151, [%r200+128];
	mul.f32 	%f152, %f150, %f151;
	sub.f32 	%f153, %f149, %f152;
	st.shared.f32 	[%r7], %f153;
	ld.shared.f32 	%f154, [%r201+12];
	ld.shared.f32 	%f155, [%r200+192];
	mul.f32 	%f156, %f154, %f155;
	sub.f32 	%f215, %f153, %f156;
	st.shared.f32 	[%r7], %f215;
	add.s32 	%r202, %r202, 8;
	add.s32 	%r201, %r201, 32;
	add.s32 	%r200, %r200, 512;
	setp.ne.s32 	%p14, %r202, 0;
	@%p14 bra 	$L__BB1_7;
$L__BB1_8:
	and.b32  	%r139, %r199, 7;
	setp.eq.s32 	%p15, %r139, 0;
	@%p15 bra 	$L__BB1_16;
	cvt.u32.u16 	%r140, %rs18;
	and.b32  	%r18, %r140, 7;
	mov.u32 	%r142, _ZZ13lud_perimeterPfiiE3dia;
	add.s32 	%r19, %r142, %r134;
	add.s32 	%r143, %r18, -1;
	setp.lt.u32 	%p16, %r143, 3;
	@%p16 bra 	$L__BB1_11;
	shl.b32 	%r144, %r204, 2;
	add.s32 	%r145, %r19, %r144;
	ld.shared.f32 	%f157, [%r145];
	shl.b32 	%r146, %r204, 6;
	add.s32 	%r147, %r2, %r146;
	ld.shared.f32 	%f158, [%r147];
	mul.f32 	%f159, %f157, %f158;
	sub.f32 	%f160, %f215, %f159;
	st.shared.f32 	[%r7], %f160;
	ld.shared.f32 	%f161, [%r145+4];
	ld.shared.f32 	%f162, [%r147+64];
	mul.f32 	%f163, %f161, %f162;
	sub.f32 	%f164, %f160, %f163;
	st.shared.f32 	[%r7], %f164;
	ld.shared.f32 	%f165, [%r145+8];
	ld.shared.f32 	%f166, [%r147+128];
	mul.f32 	%f167, %f165, %f166;
	sub.f32 	%f168, %f164, %f167;
	st.shared.f32 	[%r7], %f168;
	ld.shared.f32 	%f169, [%r145+12];
	ld.shared.f32 	%f170, [%r147+192];
	mul.f32 	%f171, %f169, %f170;
	sub.f32 	%f215, %f168, %f171;
	st.shared.f32 	[%r7], %f215;
	add.s32 	%r204, %r204, 4;
$L__BB1_11:
	and.b32  	%r148, %r18, 3;
	setp.eq.s32 	%p17, %r148, 0;
	@%p17 bra 	$L__BB1_16;
	and.b16  	%rs15, %rs17, 3;
	setp.eq.s16 	%p18, %rs15, 0;
	@%p18 bra 	$L__BB1_14;
	shl.b32 	%r149, %r204, 2;
	add.s32 	%r150, %r19, %r149;
	ld.shared.f32 	%f172, [%r150];
	shl.b32 	%r151, %r204, 6;
	add.s32 	%r152, %r2, %r151;
	ld.shared.f32 	%f173, [%r152];
	mul.f32 	%f174, %f172, %f173;
	sub.f32 	%f175, %f215, %f174;
	st.shared.f32 	[%r7], %f175;
	ld.shared.f32 	%f176, [%r150+4];
	ld.shared.f32 	%f177, [%r152+64];
	mul.f32 	%f178, %f176, %f177;
	sub.f32 	%f215, %f175, %f178;
	st.shared.f32 	[%r7], %f215;
	add.s32 	%r204, %r204, 2;
$L__BB1_14:
	and.b16  	%rs16, %rs17, 1;
	setp.eq.b16 	%p19, %rs16, 1;
	@%p19 bra 	$L__BB1_16;
	shl.b32 	%r153, %r204, 2;
	add.s32 	%r154, %r19, %r153;
	ld.shared.f32 	%f179, [%r154];
	shl.b32 	%r155, %r204, 6;
	add.s32 	%r156, %r2, %r155;
	ld.shared.f32 	%f180, [%r156];
	mul.f32 	%f181, %f179, %f180;
	sub.f32 	%f182, %f215, %f181;
	st.shared.f32 	[%r7], %f182;
$L__BB1_16:
	add.s32 	%r198, %r199, 1;
	setp.eq.s32 	%p20, %r198, 16;
	add.s16 	%rs17, %rs17, 1;
	@%p20 bra 	$L__BB1_32;
	bra.uni 	$L__BB1_5;
$L__BB1_17:
	mad.lo.s32 	%r25, %r1, 60, %r3;
	mov.b32 	%r206, 0;
	mov.b16 	%rs19, 0;
	mov.u32 	%r102, _ZZ13lud_perimeterPfiiE3dia;
	mov.u16 	%rs20, %rs19;
$L__BB1_18:
	setp.ne.s32 	%p3, %r206, 0;
	shl.b32 	%r101, %r206, 2;
	add.s32 	%r27, %r102, %r101;
	add.s32 	%r28, %r25, %r101;
	@%p3 bra 	$L__BB1_20;
	ld.shared.f32 	%f222, [%r25+-1024];
	bra.uni 	$L__BB1_31;
$L__BB1_20:
	ld.shared.f32 	%f222, [%r28+-1024];
	setp.lt.u32 	%p4, %r206, 8;
	mov.b32 	%r209, 0;
	@%p4 bra 	$L__BB1_23;
	and.b32  	%r209, %r206, 2147483640;
	mov.b32 	%r207, 0;
$L__BB1_22:
	.pragma "nounroll";
	shl.b32 	%r105, %r207, 2;
	add.s32 	%r106, %r25, %r105;
	ld.shared.f32 	%f68, [%r106+-1024];
	shl.b32 	%r107, %r207, 6;
	add.s32 	%r108, %r27, %r107;
	ld.shared.f32 	%f69, [%r108];
	mul.f32 	%f70, %f68, %f69;
	sub.f32 	%f71, %f222, %f70;
	st.shared.f32 	[%r28+-1024], %f71;
	ld.shared.f32 	%f72, [%r106+-1020];
	ld.shared.f32 	%f73, [%r108+64];
	mul.f32 	%f74, %f72, %f73;
	sub.f32 	%f75, %f71, %f74;
	st.shared.f32 	[%r28+-1024], %f75;
	ld.shared.f32 	%f76, [%r106+-1016];
	ld.shared.f32 	%f77, [%r108+128];
	mul.f32 	%f78, %f76, %f77;
	sub.f32 	%f79, %f75, %f78;
	st.shared.f32 	[%r28+-1024], %f79;
	ld.shared.f32 	%f80, [%r106+-1012];
	ld.shared.f32 	%f81, [%r108+192];
	mul.f32 	%f82, %f80, %f81;
	sub.f32 	%f83, %f79, %f82;
	st.shared.f32 	[%r28+-1024], %f83;
	ld.shared.f32 	%f84, [%r106+-1008];
	ld.shared.f32 	%f85, [%r108+256];
	mul.f32 	%f86, %f84, %f85;
	sub.f32 	%f87, %f83, %f86;
	st.shared.f32 	[%r28+-1024], %f87;
	ld.shared.f32 	%f88, [%r106+-1004];
	ld.shared.f32 	%f89, [%r108+320];
	mul.f32 	%f90, %f88, %f89;
	sub.f32 	%f91, %f87, %f90;
	st.shared.f32 	[%r28+-1024], %f91;
	ld.shared.f32 	%f92, [%r106+-1000];
	ld.shared.f32 	%f93, [%r108+384];
	mul.f32 	%f94, %f92, %f93;
	sub.f32 	%f95, %f91, %f94;
	st.shared.f32 	[%r28+-1024], %f95;
	ld.shared.f32 	%f96, [%r106+-996];
	ld.shared.f32 	%f97, [%r108+448];
	mul.f32 	%f98, %f96, %f97;
	sub.f32 	%f222, %f95, %f98;
	st.shared.f32 	[%r28+-1024], %f222;
	add.s32 	%r207, %r207, 8;
	setp.ne.s32 	%p5, %r207, %r209;
	@%p5 bra 	$L__BB1_22;
$L__BB1_23:
	and.b32  	%r109, %r206, 7;
	setp.eq.s32 	%p6, %r109, 0;
	@%p6 bra 	$L__BB1_31;
	cvt.u32.u16 	%r110, %rs20;
	and.b32  	%r33, %r110, 7;
	add.s32 	%r111, %r33, -1;
	setp.lt.u32 	%p7, %r111, 3;
	@%p7 bra 	$L__BB1_26;
	shl.b32 	%r112, %r209, 2;
	add.s32 	%r113, %r25, %r112;
	ld.shared.f32 	%f99, [%r113+-1024];
	shl.b32 	%r114, %r209, 6;
	add.s32 	%r115, %r27, %r114;
	ld.shared.f32 	%f100, [%r115];
	mul.f32 	%f101, %f99, %f100;
	sub.f32 	%f102, %f222, %f101;
	st.shared.f32 	[%r28+-1024], %f102;
	ld.shared.f32 	%f103, [%r113+-1020];
	ld.shared.f32 	%f104, [%r115+64];
	mul.f32 	%f105, %f103, %f104;
	sub.f32 	%f106, %f102, %f105;
	st.shared.f32 	[%r28+-1024], %f106;
	ld.shared.f32 	%f107, [%r113+-1016];
	ld.shared.f32 	%f108, [%r115+128];
	mul.f32 	%f109, %f107, %f108;
	sub.f32 	%f110, %f106, %f109;
	st.shared.f32 	[%r28+-1024], %f110;
	ld.shared.f32 	%f111, [%r113+-1012];
	ld.shared.f32 	%f112, [%r115+192];
	mul.f32 	%f113, %f111, %f112;
	sub.f32 	%f222, %f110, %f113;
	st.shared.f32 	[%r28+-1024], %f222;
	add.s32 	%r209, %r209, 4;
$L__BB1_26:
	and.b32  	%r116, %r33, 3;
	setp.eq.s32 	%p8, %r116, 0;
	@%p8 bra 	$L__BB1_31;
	and.b16  	%rs11, %rs19, 3;
	setp.eq.s16 	%p9, %rs11, 1;
	@%p9 bra 	$L__BB1_29;
	shl.b32 	%r117, %r209, 2;
	add.s32 	%r118, %r25, %r117;
	ld.shared.f32 	%f114, [%r118+-1024];
	shl.b32 	%r119, %r209, 6;
	add.s32 	%r120, %r27, %r119;
	ld.shared.f32 	%f115, [%r120];
	mul.f32 	%f116, %f114, %f115;
	sub.f32 	%f117, %f222, %f116;
	st.shared.f32 	[%r28+-1024], %f117;
	ld.shared.f32 	%f118, [%r118+-1020];
	ld.shared.f32 	%f119, [%r120+64];
	mul.f32 	%f120, %f118, %f119;
	sub.f32 	%f222, %f117, %f120;
	st.shared.f32 	[%r28+-1024], %f222;
	add.s32 	%r209, %r209, 2;
$L__BB1_29:
	and.b16  	%rs12, %rs19, 1;
	setp.eq.b16 	%p10, %rs12, 1;
	not.pred 	%p11, %p10;
	@%p11 bra 	$L__BB1_31;
	shl.b32 	%r121, %r209, 2;
	add.s32 	%r122, %r25, %r121;
	ld.shared.f32 	%f121, [%r122+-1024];
	shl.b32 	%r123, %r209, 6;
	add.s32 	%r124, %r27, %r123;
	ld.shared.f32 	%f122, [%r124];
	mul.f32 	%f123, %f121, %f122;
	sub.f32 	%f222, %f222, %f123;
$L__BB1_31:
	mad.lo.s32 	%r125, %r206, 60, %r27;
	add.s32 	%r127, %r125, %r101;
	ld.shared.f32 	%f124, [%r127];
	div.rn.f32 	%f125, %f222, %f124;
	st.shared.f32 	[%r28+-1024], %f125;
	add.s32 	%r206, %r206, 1;
	setp.ne.s32 	%p12, %r206, 16;
	add.s16 	%rs20, %rs20, 1;
	add.s16 	%rs19, %rs19, 1;
	@%p12 bra 	$L__BB1_18;
$L__BB1_32:
	setp.gt.u32 	%p21, %r1, 15;
	bar.sync 	0;
	@%p21 bra 	$L__BB1_34;
	mad.lo.s32 	%r177, %r39, %r40, %r39;
	add.s32 	%r178, %r177, %r40;
	mov.u32 	%r179, %ctaid.x;
	shl.b32 	%r180, %r179, 4;
	add.s32 	%r181, %r180, %r1;
	add.s32 	%r182, %r181, %r178;
	ld.shared.f32 	%f199, [%r2+64];
	add.s32 	%r183, %r182, 16;
	mul.wide.u32 	%rd207, %r183, 4;
	add.s64 	%rd208, %rd1, %rd207;
	st.global.f32 	[%rd208], %f199;
	ld.shared.f32 	%f200, [%r2+128];
	add.s32 	%r184, %r183, %r39;
	mul.wide.u32 	%rd209, %r184, 4;
	add.s64 	%rd210, %rd1, %rd209;
	st.global.f32 	[%rd210], %f200;
	ld.shared.f32 	%f201, [%r2+192];
	add.s32 	%r185, %r184, %r39;
	mul.wide.u32 	%rd211, %r185, 4;
	add.s64 	%rd212, %rd1, %rd211;
	st.global.f32 	[%rd212], %f201;
	ld.shared.f32 	%f202, [%r2+256];
	add.s32 	%r186, %r185, %r39;
	mul.wide.u32 	%rd213, %r186, 4;
	add.s64 	%rd214, %rd1, %rd213;
	st.global.f32 	[%rd214], %f202;
	ld.shared.f32 	%f203, [%r2+320];
	add.s32 	%r187, %r186, %r39;
	mul.wide.u32 	%rd215, %r187, 4;
	add.s64 	%rd216, %rd1, %rd215;
	st.global.f32 	[%rd216], %f203;
	ld.shared.f32 	%f204, [%r2+384];
	add.s32 	%r188, %r187, %r39;
	mul.wide.u32 	%rd217, %r188, 4;
	add.s64 	%rd218, %rd1, %rd217;
	st.global.f32 	[%rd218], %f204;
	ld.shared.f32 	%f205, [%r2+448];
	add.s32 	%r189, %r188, %r39;
	mul.wide.u32 	%rd219, %r189, 4;
	add.s64 	%rd220, %rd1, %rd219;
	st.global.f32 	[%rd220], %f205;
	ld.shared.f32 	%f206, [%r2+512];
	add.s32 	%r190, %r189, %r39;
	mul.wide.u32 	%rd221, %r190, 4;
	add.s64 	%rd222, %rd1, %rd221;
	st.global.f32 	[%rd222], %f206;
	ld.shared.f32 	%f207, [%r2+576];
	add.s32 	%r191, %r190, %r39;
	mul.wide.u32 	%rd223, %r191, 4;
	add.s64 	%rd224, %rd1, %rd223;
	st.global.f32 	[%rd224], %f207;
	ld.shared.f32 	%f208, [%r2+640];
	add.s32 	%r192, %r191, %r39;
	mul.wide.u32 	%rd225, %r192, 4;
	add.s64 	%rd226, %rd1, %rd225;
	st.global.f32 	[%rd226], %f208;
	ld.shared.f32 	%f209, [%r2+704];
	add.s32 	%r193, %r192, %r39;
	mul.wide.u32 	%rd227, %r193, 4;
	add.s64 	%rd228, %rd1, %rd227;
	st.global.f32 	[%rd228], %f209;
	ld.shared.f32 	%f210, [%r2+768];
	add.s32 	%r194, %r193, %r39;
	mul.wide.u32 	%rd229, %r194, 4;
	add.s64 	%rd230, %rd1, %rd229;
	st.global.f32 	[%rd230], %f210;
	ld.shared.f32 	%f211, [%r2+832];
	add.s32 	%r195, %r194, %r39;
	mul.wide.u32 	%rd231, %r195, 4;
	add.s64 	%rd232, %rd1, %rd231;
	st.global.f32 	[%rd232], %f211;
	ld.shared.f32 	%f212, [%r2+896];
	add.s32 	%r196, %r195, %r39;
	mul.wide.u32 	%rd233, %r196, 4;
	add.s64 	%rd234, %rd1, %rd233;
	st.global.f32 	[%rd234], %f212;
	ld.shared.f32 	%f213, [%r2+960];
	add.s32 	%r197, %r196, %r39;
	mul.wide.u32 	%rd235, %r197, 4;
	add.s64 	%rd236, %rd1, %rd235;
	st.global.f32 	[%rd236], %f213;
	bra.uni 	$L__BB1_35;
$L__BB1_34:
	mov.u32 	%r157, %ctaid.x;
	shl.b32 	%r158, %r157, 4;
	add.s32 	%r159, %r158, %r40;
	add.s32 	%r160, %r159, 16;
	mad.lo.s32 	%r161, %r160, %r39, %r40;
	ld.shared.f32 	%f183, [%r3+-64];
	cvt.s64.s32 	%rd142, %r161;
	cvt.u64.u32 	%rd143, %r1;
	add.s64 	%rd144, %rd142, %rd143;
	shl.b64 	%rd145, %rd144, 2;
	add.s64 	%rd146, %rd1, %rd145;
	st.global.f32 	[%rd146+-64], %f183;
	add.s32 	%r162, %r161, %r39;
	ld.shared.f32 	%f184, [%r3];
	cvt.s64.s32 	%rd147, %r162;
	add.s64 	%rd148, %rd147, %rd143;
	shl.b64 	%rd149, %rd148, 2;
	add.s64 	%rd150, %rd1, %rd149;
	st.global.f32 	[%rd150+-64], %f184;
	add.s32 	%r163, %r162, %r39;
	ld.shared.f32 	%f185, [%r3+64];
	cvt.s64.s32 	%rd151, %r163;
	add.s64 	%rd152, %rd151, %rd143;
	shl.b64 	%rd153, %rd152, 2;
	add.s64 	%rd154, %rd1, %rd153;
	st.global.f32 	[%rd154+-64], %f185;
	add.s32 	%r164, %r163, %r39;
	ld.shared.f32 	%f186, [%r3+128];
	cvt.s64.s32 	%rd155, %r164;
	add.s64 	%rd156, %rd155, %rd143;
	shl.b64 	%rd157, %rd156, 2;
	add.s64 	%rd158, %rd1, %rd157;
	st.global.f32 	[%rd158+-64], %f186;
	add.s32 	%r165, %r164, %r39;
	ld.shared.f32 	%f187, [%r3+192];
	cvt.s64.s32 	%rd159, %r165;
	add.s64 	%rd160, %rd159, %rd143;
	shl.b64 	%rd161, %rd160, 2;
	add.s64 	%rd162, %rd1, %rd161;
	st.global.f32 	[%rd162+-64], %f187;
	add.s32 	%r166, %r165, %r39;
	ld.shared.f32 	%f188, [%r3+256];
	cvt.s64.s32 	%rd163, %r166;
	add.s64 	%rd164, %rd163, %rd143;
	shl.b64 	%rd165, %rd164, 2;
	add.s64 	%rd166, %rd1, %rd165;
	st.global.f32 	[%rd166+-64], %f188;
	add.s32 	%r167, %r166, %r39;
	ld.shared.f32 	%f189, [%r3+320];
	cvt.s64.s32 	%rd167, %r167;
	add.s64 	%rd168, %rd167, %rd143;
	shl.b64 	%rd169, %rd168, 2;
	add.s64 	%rd170, %rd1, %rd169;
	st.global.f32 	[%rd170+-64], %f189;
	add.s32 	%r168, %r167, %r39;
	ld.shared.f32 	%f190, [%r3+384];
	cvt.s64.s32 	%rd171, %r168;
	add.s64 	%rd172, %rd171, %rd143;
	shl.b64 	%rd173, %rd172, 2;
	add.s64 	%rd174, %rd1, %rd173;
	st.global.f32 	[%rd174+-64], %f190;
	add.s32 	%r169, %r168, %r39;
	ld.shared.f32 	%f191, [%r3+448];
	cvt.s64.s32 	%rd175, %r169;
	add.s64 	%rd176, %rd175, %rd143;
	shl.b64 	%rd177, %rd176, 2;
	add.s64 	%rd178, %rd1, %rd177;
	st.global.f32 	[%rd178+-64], %f191;
	add.s32 	%r170, %r169, %r39;
	ld.shared.f32 	%f192, [%r3+512];
	cvt.s64.s32 	%rd179, %r170;
	add.s64 	%rd180, %rd179, %rd143;
	shl.b64 	%rd181, %rd180, 2;
	add.s64 	%rd182, %rd1, %rd181;
	st.global.f32 	[%rd182+-64], %f192;
	add.s32 	%r171, %r170, %r39;
	ld.shared.f32 	%f193, [%r3+576];
	cvt.s64.s32 	%rd183, %r171;
	add.s64 	%rd184, %rd183, %rd143;
	shl.b64 	%rd185, %rd184, 2;
	add.s64 	%rd186, %rd1, %rd185;
	st.global.f32 	[%rd186+-64], %f193;
	add.s32 	%r172, %r171, %r39;
	ld.shared.f32 	%f194, [%r3+640];
	cvt.s64.s32 	%rd187, %r172;
	add.s64 	%rd188, %rd187, %rd143;
	shl.b64 	%rd189, %rd188, 2;
	add.s64 	%rd190, %rd1, %rd189;
	st.global.f32 	[%rd190+-64], %f194;
	add.s32 	%r173, %r172, %r39;
	ld.shared.f32 	%f195, [%r3+704];
	cvt.s64.s32 	%rd191, %r173;
	add.s64 	%rd192, %rd191, %rd143;
	shl.b64 	%rd193, %rd192, 2;
	add.s64 	%rd194, %rd1, %rd193;
	st.global.f32 	[%rd194+-64], %f195;
	add.s32 	%r174, %r173, %r39;
	ld.shared.f32 	%f196, [%r3+768];
	cvt.s64.s32 	%rd195, %r174;
	add.s64 	%rd196, %rd195, %rd143;
	shl.b64 	%rd197, %rd196, 2;
	add.s64 	%rd198, %rd1, %rd197;
	st.global.f32 	[%rd198+-64], %f196;
	add.s32 	%r175, %r174, %r39;
	ld.shared.f32 	%f197, [%r3+832];
	cvt.s64.s32 	%rd199, %r175;
	add.s64 	%rd200, %rd199, %rd143;
	shl.b64 	%rd201, %rd200, 2;
	add.s64 	%rd202, %rd1, %rd201;
	st.global.f32 	[%rd202+-64], %f197;
	add.s32 	%r176, %r175, %r39;
	ld.shared.f32 	%f198, [%r3+896];
	cvt.s64.s32 	%rd203, %r176;
	add.s64 	%rd204, %rd203, %rd143;
	shl.b64 	%rd205, %rd204, 2;
	add.s64 	%rd206, %rd1, %rd205;
	st.global.f32 	[%rd206+-64], %f198;
$L__BB1_35:
	ret;

}
	// .globl	_Z12lud_internalPfii
.visible .entry _Z12lud_internalPfii(
	.param .u64 .ptr .align 1 _Z12lud_internalPfii_param_0,
	.param .u32 _Z12lud_internalPfii_param_1,
	.param .u32 _Z12lud_internalPfii_param_2
)
{
	.reg .b32 	%r<27>;
	.reg .b32 	%f<53>;
	.reg .b64 	%rd<9>;
	// demoted variable
	.shared .align 4 .b8 _ZZ12lud_internalPfiiE8peri_row[1024];
	// demoted variable
	.shared .align 4 .b8 _ZZ12lud_internalPfiiE8peri_col[1024];
	ld.param.u64 	%rd1, [_Z12lud_internalPfii_param_0];
	ld.param.u32 	%r1, [_Z12lud_internalPfii_param_1];
	ld.param.u32 	%r2, [_Z12lud_internalPfii_param_2];
	cvta.to.global.u64 	%rd2, %rd1;
	mov.u32 	%r3, %ctaid.y;
	shl.b32 	%r4, %r3, 4;
	mov.u32 	%r5, %tid.y;
	add.s32 	%r6, %r2, %r5;
	add.s32 	%r7, %r4, %r6;
	mov.u32 	%r8, %ctaid.x;
	shl.b32 	%r9, %r8, 4;
	mov.u32 	%r10, %tid.x;
	add.s32 	%r11, %r2, %r10;
	add.s32 	%r12, %r9, %r11;
	add.s32 	%r13, %r12, 16;
	mad.lo.s32 	%r14, %r6, %r1, %r13;
	mul.wide.u32 	%rd3, %r14, 4;
	add.s64 	%rd4, %rd2, %rd3;
	ld.global.f32 	%f1, [%rd4];
	shl.b32 	%r15, %r5, 6;
	mov.u32 	%r16, _ZZ12lud_internalPfiiE8peri_row;
	shl.b32 	%r17, %r10, 2;
	add.s32 	%r18, %r16, %r17;
	add.s32 	%r19, %r18, %r15;
	st.shared.f32 	[%r19], %f1;
	add.s32 	%r20, %r7, 16;
	mul.lo.s32 	%r21, %r20, %r1;
	add.s32 	%r22, %r11, %r21;
	mul.wide.u32 	%rd5, %r22, 4;
	add.s64 	%rd6, %rd2, %rd5;
	ld.global.f32 	%f2, [%rd6];
	mov.u32 	%r23, _ZZ12lud_internalPfiiE8peri_col;
	add.s32 	%r24, %r23, %r15;
	add.s32 	%r25, %r24, %r17;
	st.shared.f32 	[%r25], %f2;
	bar.sync 	0;
	ld.shared.f32 	%f3, [%r24];
	ld.shared.f32 	%f4, [%r18];
	fma.rn.f32 	%f5, %f3, %f4, 0f00000000;
	ld.shared.f32 	%f6, [%r24+4];
	ld.shared.f32 	%f7, [%r18+64];
	fma.rn.f32 	%f8, %f6, %f7, %f5;
	ld.shared.f32 	%f9, [%r24+8];
	ld.shared.f32 	%f10, [%r18+128];
	fma.rn.f32 	%f11, %f9, %f10, %f8;
	ld.shared.f32 	%f12, [%r24+12];
	ld.shared.f32 	%f13, [%r18+192];
	fma.rn.f32 	%f14, %f12, %f13, %f11;
	ld.shared.f32 	%f15, [%r24+16];
	ld.shared.f32 	%f16, [%r18+256];
	fma.rn.f32 	%f17, %f15, %f16, %f14;
	ld.shared.f32 	%f18, [%r24+20];
	ld.shared.f32 	%f19, [%r18+320];
	fma.rn.f32 	%f20, %f18, %f19, %f17;
	ld.shared.f32 	%f21, [%r24+24];
	ld.shared.f32 	%f22, [%r18+384];
	fma.rn.f32 	%f23, %f21, %f22, %f20;
	ld.shared.f32 	%f24, [%r24+28];
	ld.shared.f32 	%f25, [%r18+448];
	fma.rn.f32 	%f26, %f24, %f25, %f23;
	ld.shared.f32 	%f27, [%r24+32];
	ld.shared.f32 	%f28, [%r18+512];
	fma.rn.f32 	%f29, %f27, %f28, %f26;
	ld.shared.f32 	%f30, [%r24+36];
	ld.shared.f32 	%f31, [%r18+576];
	fma.rn.f32 	%f32, %f30, %f31, %f29;
	ld.shared.f32 	%f33, [%r24+40];
	ld.shared.f32 	%f34, [%r18+640];
	fma.rn.f32 	%f35, %f33, %f34, %f32;
	ld.shared.f32 	%f36, [%r24+44];
	ld.shared.f32 	%f37, [%r18+704];
	fma.rn.f32 	%f38, %f36, %f37, %f35;
	ld.shared.f32 	%f39, [%r24+48];
	ld.shared.f32 	%f40, [%r18+768];
	fma.rn.f32 	%f41, %f39, %f40, %f38;
	ld.shared.f32 	%f42, [%r24+52];
	ld.shared.f32 	%f43, [%r18+832];
	fma.rn.f32 	%f44, %f42, %f43, %f41;
	ld.shared.f32 	%f45, [%r24+56];
	ld.shared.f32 	%f46, [%r18+896];
	fma.rn.f32 	%f47, %f45, %f46, %f44;
	ld.shared.f32 	%f48, [%r24+60];
	ld.shared.f32 	%f49, [%r18+960];
	fma.rn.f32 	%f50, %f48, %f49, %f47;
	add.s32 	%r26, %r13, %r21;
	mul.wide.u32 	%rd7, %r26, 4;
	add.s64 	%rd8, %rd2, %rd7;
	ld.global.f32 	%f51, [%rd8];
	sub.f32 	%f52, %f51, %f50;
	st.global.f32 	[%rd8], %f52;
	ret;

}


// ===== COMPILED SASS (sm_100) =====

	.target	sm_100

	.elftype	@"ET_EXEC"


//--------------------- .note.nv.tkinfo           --------------------------
	.section	.note.nv.tkinfo,"",@"SHT_NOTE"
	.sectionflags	@"SHF_NOTE_NV_TKINFO"
	.tkinfo
        /*0018*/ 	.word	0x00000002
        /*0030*/ 	.string	""
        /*0030*/ 	.string	"ptxas"
        /*0030*/ 	.string	"Cuda compilation tools, release 13.0, V13.0.88"
        /*0030*/ 	.string	"Build cuda_13.0.r13.0/compiler.36424714_0"
        /*0030*/ 	.string	"-arch sm_100 -m 64 "



//--------------------- .note.nv.cuinfo           --------------------------
	.section	.note.nv.cuinfo,"",@"SHT_NOTE"
	.sectionflags	@"SHF_NOTE_NV_CUINFO"
        /*0018*/ 	.short	0x0002
        /*001a*/ 	.short	0x0064
        /*001c*/ 	.short	0x0082
	.zero		2


//--------------------- .nv.info                  --------------------------
	.section	.nv.info,"",@"SHT_CUDA_INFO"
	.align	4


	//----- nvinfo : EIATTR_REGCOUNT
	.align		4
        /*0000*/ 	.byte	0x04, 0x2f
        /*0002*/ 	.short	(.L_1 - .L_0)
	.align		4
.L_0:
        /*0004*/ 	.word	index@(_Z12lud_diagonalPfii)
        /*0008*/ 	.word	0x00000028


	//----- nvinfo : EIATTR_FRAME_SIZE
	.align		4
.L_1:
        /*000c*/ 	.byte	0x04, 0x11
        /*000e*/ 	.short	(.L_3 - .L_2)
	.align		4
.L_2:
        /*0010*/ 	.word	index@($__internal_1_$__cuda_sm3x_div_rn_noftz_f32_slowpath)
        /*0014*/ 	.word	0x00000000


	//----- nvinfo : EIATTR_FRAME_SIZE
	.align		4
.L_3:
        /*0018*/ 	.byte	0x04, 0x11
        /*001a*/ 	.short	(.L_5 - .L_4)
	.align		4
.L_4:
        /*001c*/ 	.word	index@(_Z12lud_diagonalPfii)
        /*0020*/ 	.word	0x00000000


	//----- nvinfo : EIATTR_REGCOUNT
	.align		4
.L_5:
        /*0024*/ 	.byte	0x04, 0x2f
        /*0026*/ 	.short	(.L_7 - .L_6)
	.align		4
.L_6:
        /*0028*/ 	.word	index@(_Z13lud_perimeterPfii)
        /*002c*/ 	.word	0x00000020


	//----- nvinfo : EIATTR_FRAME_SIZE
	.align		4
.L_7:
        /*0030*/ 	.byte	0x04, 0x11
        /*0032*/ 	.short	(.L_9 - .L_8)
	.align		4
.L_8:
        /*0034*/ 	.word	index@($__internal_0_$__cuda_sm3x_div_rn_noftz_f32_slowpath)
        /*0038*/ 	.word	0x00000000


	//----- nvinfo : EIATTR_FRAME_SIZE
	.align		4
.L_9:
        /*003c*/ 	.byte	0x04, 0x11
        /*003e*/ 	.short	(.L_11 - .L_10)
	.align		4
.L_10:
        /*0040*/ 	.word	index@(_Z13lud_perimeterPfii)
        /*0044*/ 	.word	0x00000000


	//----- nvinfo : EIATTR_REGCOUNT
	.align		4
.L_11:
        /*0048*/ 	.byte	0x04, 0x2f
        /*004a*/ 	.short	(.L_13 - .L_12)
	.align		4
.L_12:
        /*004c*/ 	.word	index@(_Z12lud_internalPfii)
        /*0050*/ 	.word	0x0000001f


	//----- nvinfo : EIATTR_FRAME_SIZE
	.align		4
.L_13:
        /*0054*/ 	.byte	0x04, 0x11
        /*0056*/ 	.short	(.L_15 - .L_14)
	.align		4
.L_14:
        /*0058*/ 	.word	index@(_Z12lud_internalPfii)
        /*005c*/ 	.word	0x00000000


	//----- nvinfo : EIATTR_MIN_STACK_SIZE
	.align		4
.L_15:
        /*0060*/ 	.byte	0x04, 0x12
        /*0062*/ 	.short	(.L_17 - .L_16)
	.align		4
.L_16:
        /*0064*/ 	.word	index@(_Z12lud_internalPfii)
        /*0068*/ 	.word	0x00000000


	//----- nvinfo : EIATTR_MIN_STACK_SIZE
	.align		4
.L_17:
        /*006c*/ 	.byte	0x04, 0x12
        /*006e*/ 	.short	(.L_19 - .L_18)
	.align		4
.L_18:
        /*0070*/ 	.word	index@(_Z13lud_perimeterPfii)
        /*0074*/ 	.word	0x00000000


	//----- nvinfo : EIATTR_MIN_STACK_SIZE
	.align		4
.L_19:
        /*0078*/ 	.byte	0x04, 0x12
        /*007a*/ 	.short	(.L_21 - .L_20)
	.align		4
.L_20:
        /*007c*/ 	.word	index@(_Z12lud_diagonalPfii)
        /*0080*/ 	.word	0x00000000
.L_21:


//--------------------- .nv.compat                --------------------------
	.section	.nv.compat,"",@"SHT_CUDA_COMPAT_INFO"
	.align	4
        /*0000*/ 	.byte	0x02, 0x09, 0x00, 0x00, 0x02, 0x02, 0x01, 0x00, 0x02, 0x05, 0x05, 0x00, 0x03, 0x07, 0x01, 0x01
        /*0010*/ 	.byte	0x02, 0x03, 0x00, 0x00, 0x02, 0x06, 0x01, 0x00, 0x04, 0x0b, 0x08, 0x00, 0x01, 0x00, 0x00, 0x00
        /*0020*/ 	.byte	0x00, 0x00, 0x00, 0x00


//--------------------- .nv.info._Z12lud_internalPfii --------------------------
	.section	.nv.info._Z12lud_internalPfii,"",@"SHT_CUDA_INFO"
	.sectionflags	@""
	.align	4


	//----- nvinfo : EIATTR_CUDA_API_VERSION
	.align		4
        /*0000*/ 	.byte	0x04, 0x37
        /*0002*/ 	.short	(.L_23 - .L_22)
.L_22:
        /*0004*/ 	.word	0x00000082


	//----- nvinfo : EIATTR_KPARAM_INFO
	.align		4
.L_23:
        /*0008*/ 	.byte	0x04, 0x17
        /*000a*/ 	.short	(.L_25 - .L_24)
.L_24:
        /*000c*/ 	.word	0x00000000
        /*0010*/ 	.short	0x0002
        /*0012*/ 	.short	0x000c
        /*0014*/ 	.byte	0x00, 0xf0, 0x11, 0x00


	//----- nvinfo : EIATTR_KPARAM_INFO
	.align		4
.L_25:
        /*0018*/ 	.byte	0x04, 0x17
        /*001a*/ 	.short	(.L_27 - .L_26)
.L_26:
        /*001c*/ 	.word	0x00000000
        /*0020*/ 	.short	0x0001
        /*0022*/ 	.short	0x0008
        /*0024*/ 	.byte	0x00, 0xf0, 0x11, 0x00


	//----- nvinfo : EIATTR_KPARAM_INFO
	.align		4
.L_27:
        /*0028*/ 	.byte	0x04, 0x17
        /*002a*/ 	.short	(.L_29 - .L_28)
.L_28:
        /*002c*/ 	.word	0x00000000
        /*0030*/ 	.short	0x0000
        /*0032*/ 	.short	0x0000
        /*0034*/ 	.byte	0x00, 0xf5, 0x21, 0x00


	//----- nvinfo : EIATTR_SPARSE_MMA_MASK
	.align		4
.L_29:
        /*0038*/ 	.byte	0x03, 0x50
        /*003a*/ 	.short	0x0000


	//----- nvinfo : EIATTR_MAXREG_COUNT
	.align		4
        /*003c*/ 	.byte	0x03, 0x1b
        /*003e*/ 	.short	0x00ff


	//----- nvinfo : EIATTR_NUM_BARRIERS
	.align		4
        /*0040*/ 	.byte	0x02, 0x4c
        /*0042*/ 	.byte	0x01
	.zero		1


	//----- nvinfo : EIATTR_MERCURY_ISA_VERSION
	.align		4
        /*0044*/ 	.byte	0x03, 0x5f
        /*0046*/ 	.short	0x0101


	//----- nvinfo : EIATTR_VRC_CTA_INIT_COUNT
	.align		4
        /*0048*/ 	.byte	0x02, 0x4a
	.zero		1
	.zero		1


	//----- nvinfo : EIATTR_EXIT_INSTR_OFFSETS
	.align		4
        /*004c*/ 	.byte	0x04, 0x1c
        /*004e*/ 	.short	(.L_31 - .L_30)


	//   ....[0]....
.L_30:
        /*0050*/ 	.word	0x00000490


	//----- nvinfo : EIATTR_CBANK_PARAM_SIZE
	.align		4
.L_31:
        /*0054*/ 	.byte	0x03, 0x19
        /*0056*/ 	.short	0x0010


	//----- nvinfo : EIATTR_PARAM_CBANK
	.align		4
        /*0058*/ 	.byte	0x04, 0x0a
        /*005a*/ 	.short	(.L_33 - .L_32)
	.align		4
.L_32:
        /*005c*/ 	.word	index@(.nv.constant0._Z12lud_internalPfii)
        /*0060*/ 	.short	0x0380
        /*0062*/ 	.short	0x0010


	//----- nvinfo : EIATTR_SW_WAR
	.align		4
.L_33:
        /*0064*/ 	.byte	0x04, 0x36
        /*0066*/ 	.short	(.L_35 - .L_34)
.L_34:
        /*0068*/ 	.word	0x00000008
.L_35:


//--------------------- .nv.info._Z13lud_perimeterPfii --------------------------
	.section	.nv.info._Z13lud_perimeterPfii,"",@"SHT_CUDA_INFO"
	.sectionflags	@""
	.align	4


	//----- nvinfo : EIATTR_CUDA_API_VERSION
	.align		4
        /*0000*/ 	.byte	0x04, 0x37
        /*0002*/ 	.short	(.L_37 - .L_36)
.L_36:
        /*0004*/ 	.word	0x00000082


	//----- nvinfo : EIATTR_KPARAM_INFO
	.align		4
.L_37:
        /*0008*/ 	.byte	0x04, 0x17
        /*000a*/ 	.short	(.L_39 - .L_38)
.L_38:
        /*000c*/ 	.word	0x00000000
        /*0010*/ 	.short	0x0002
        /*0012*/ 	.short	0x000c
        /*0014*/ 	.byte	0x00, 0xf0, 0x11, 0x00


	//----- nvinfo : EIATTR_KPARAM_INFO
	.align		4
.L_39:
        /*0018*/ 	.byte	0x04, 0x17
        /*001a*/ 	.short	(.L_41 - .L_40)
.L_40:
        /*001c*/ 	.word	0x00000000
        /*0020*/ 	.short	0x0001
        /*0022*/ 	.short	0x0008
        /*0024*/ 	.byte	0x00, 0xf0, 0x11, 0x00


	//----- nvinfo : EIATTR_KPARAM_INFO
	.align		4
.L_41:
        /*0028*/ 	.byte	0x04, 0x17
        /*002a*/ 	.short	(.L_43 - .L_42)
.L_42:
        /*002c*/ 	.word	0x00000000
        /*0030*/ 	.short	0x0000
        /*0032*/ 	.short	0x0000
        /*0034*/ 	.byte	0x00, 0xf5, 0x21, 0x00


	//----- nvinfo : EIATTR_SPARSE_MMA_MASK
	.align		4
.L_43:
        /*0038*/ 	.byte	0x03, 0x50
        /*003a*/ 	.short	0x0000


	//----- nvinfo : EIATTR_MAXREG_COUNT
	.align		4
        /*003c*/ 	.byte	0x03, 0x1b
        /*003e*/ 	.short	0x00ff


	//----- nvinfo : EIATTR_NUM_BARRIERS
	.align		4
        /*0040*/ 	.byte	0x02, 0x4c
        /*0042*/ 	.byte	0x01
	.zero		1


	//----- nvinfo : EIATTR_MERCURY_ISA_VERSION
	.align		4
        /*0044*/ 	.byte	0x03, 0x5f
        /*0046*/ 	.short	0x0101


	//----- nvinfo : EIATTR_VRC_CTA_INIT_COUNT
	.align		4
        /*0048*/ 	.byte	0x02, 0x4a
	.zero		1
	.zero		1


	//----- nvinfo : EIATTR_EXIT_INSTR_OFFSETS
	.align		4
        /*004c*/ 	.byte	0x04, 0x1c
        /*004e*/ 	.short	(.L_45 - .L_44)


	//   ....[0]....
.L_44:
        /*0050*/ 	.word	0x00002580


	//   ....[1]....
        /*0054*/ 	.word	0x00002ce0


	//----- nvinfo : EIATTR_CRS_STACK_SIZE
	.align		4
.L_45:
        /*0058*/ 	.byte	0x04, 0x1e
        /*005a*/ 	.short	(.L_47 - .L_46)
.L_46:
        /*005c*/ 	.word	0x00000000


	//----- nvinfo : EIATTR_CBANK_PARAM_SIZE
	.align		4
.L_47:
        /*0060*/ 	.byte	0x03, 0x19
        /*0062*/ 	.short	0x0010


	//----- nvinfo : EIATTR_PARAM_CBANK
	.align		4
        /*0064*/ 	.byte	0x04, 0x0a
        /*0066*/ 	.short	(.L_49 - .L_48)
	.align		4
.L_48:
        /*0068*/ 	.word	index@(.nv.constant0._Z13lud_perimeterPfii)
        /*006c*/ 	.short	0x0380
        /*006e*/ 	.short	0x0010


	//----- nvinfo : EIATTR_SW_WAR
	.align		4
.L_49:
        /*0070*/ 	.byte	0x04, 0x36
        /*0072*/ 	.short	(.L_51 - .L_50)
.L_50:
        /*0074*/ 	.word	0x00000008
.L_51:


//--------------------- .nv.info._Z12lud_diagonalPfii --------------------------
	.section	.nv.info._Z12lud_diagonalPfii,"",@"SHT_CUDA_INFO"
	.sectionflags	@""
	.align	4


	//----- nvinfo : EIATTR_CUDA_API_VERSION
	.align		4
        /*0000*/ 	.byte	0x04, 0x37
        /*0002*/ 	.short	(.L_53 - .L_52)
.L_52:
        /*0004*/ 	.word	0x00000082


	//----- nvinfo : EIATTR_KPARAM_INFO
	.align		4
.L_53:
        /*0008*/ 	.byte	0x04, 0x17
        /*000a*/ 	.short	(.L_55 - .L_54)
.L_54:
        /*000c*/ 	.word	0x00000000
        /*0010*/ 	.short	0x0002
        /*0012*/ 	.short	0x000c
        /*0014*/ 	.byte	0x00, 0xf0, 0x11, 0x00


	//----- nvinfo : EIATTR_KPARAM_INFO
	.align		4
.L_55:
        /*0018*/ 	.byte	0x04, 0x17
        /*001a*/ 	.short	(.L_57 - .L_56)
.L_56:
        /*001c*/ 	.word	0x00000000
        /*0020*/ 	.short	0x0001
        /*0022*/ 	.short	0x0008
        /*0024*/ 	.byte	0x00, 0xf0, 0x11, 0x00


	//----- nvinfo : EIATTR_KPARAM_INFO
	.align		4
.L_57:
        /*0028*/ 	.byte	0x04, 0x17
        /*002a*/ 	.short	(.L_59 - .L_58)
.L_58:
        /*002c*/ 	.word	0x00000000
        /*0030*/ 	.short	0x0000
        /*0032*/ 	.short	0x0000
        /*0034*/ 	.byte	0x00, 0xf5, 0x21, 0x00


	//----- nvinfo : EIATTR_SPARSE_MMA_MASK
	.align		4
.L_59:
        /*0038*/ 	.byte	0x03, 0x50
        /*003a*/ 	.short	0x0000


	//----- nvinfo : EIATTR_MAXREG_COUNT
	.align		4
        /*003c*/ 	.byte	0x03, 0x1b
        /*003e*/ 	.short	0x00ff


	//----- nvinfo : EIATTR_NUM_BARRIERS
	.align		4
        /*0040*/ 	.byte	0x02, 0x4c
        /*0042*/ 	.byte	0x01
	.zero		1


	//----- nvinfo : EIATTR_MERCURY_ISA_VERSION
	.align		4
        /*0044*/ 	.byte	0x03, 0x5f
        /*0046*/ 	.short	0x0101


	//----- nvinfo : EIATTR_VRC_CTA_INIT_COUNT
	.align		4
        /*0048*/ 	.byte	0x02, 0x4a
	.zero		1
	.zero		1


	//----- nvinfo : EIATTR_EXIT_INSTR_OFFSETS
	.align		4
        /*004c*/ 	.byte	0x04, 0x1c
        /*004e*/ 	.short	(.L_61 - .L_60)


	//   ....[0]....
.L_60:
        /*0050*/ 	.word	0x00001990


	//----- nvinfo : EIATTR_CRS_STACK_SIZE
	.align		4
.L_61:
        /*0054*/ 	.byte	0x04, 0x1e
        /*0056*/ 	.short	(.L_63 - .L_62)
.L_62:
        /*0058*/ 	.word	0x00000000


	//----- nvinfo : EIATTR_CBANK_PARAM_SIZE
	.align		4
.L_63:
        /*005c*/ 	.byte	0x03, 0x19
        /*005e*/ 	.short	0x0010


	//----- nvinfo : EIATTR_PARAM_CBANK
	.align		4
        /*0060*/ 	.byte	0x04, 0x0a
        /*0062*/ 	.short	(.L_65 - .L_64)
	.align		4
.L_64:
        /*0064*/ 	.word	index@(.nv.constant0._Z12lud_diagonalPfii)
        /*0068*/ 	.short	0x0380
        /*006a*/ 	.short	0x0010


	//----- nvinfo : EIATTR_SW_WAR
	.align		4
.L_65:
        /*006c*/ 	.byte	0x04, 0x36
        /*006e*/ 	.short	(.L_67 - .L_66)
.L_66:
        /*0070*/ 	.word	0x00000008
.L_67:


//--------------------- .nv.callgraph             --------------------------
	.section	.nv.callgraph,"",@"SHT_CUDA_CALLGRAPH"
	.align	4
	.sectionentsize	8
	.align		4
        /*0000*/ 	.word	0x00000000
	.align		4
        /*0004*/ 	.word	0xffffffff
	.align		4
        /*0008*/ 	.word	0x00000000
	.align		4
        /*000c*/ 	.word	0xfffffffe
	.align		4
        /*0010*/ 	.word	0x00000000
	.align		4
        /*0014*/ 	.word	0xfffffffd
	.align		4
        /*0018*/ 	.word	0x00000000
	.align		4
        /*001c*/ 	.word	0xfffffffc


//--------------------- .text._Z12lud_internalPfii --------------------------
	.section	.text._Z12lud_internalPfii,"ax",@progbits
	.align	128
        .global         _Z12lud_internalPfii
        .type           _Z12lud_internalPfii,@function
        .size           _Z12lud_internalPfii,(.L_x_65 - _Z12lud_internalPfii)
        .other          _Z12lud_internalPfii,@"STO_CUDA_ENTRY STV_DEFAULT"
_Z12lud_internalPfii:
.text._Z12lud_internalPfii:
[----:B------:R-:W-:Y:S01]  /*0000*/  LDC R1, c[0x0][0x37c] ;  /* 0x0000df00ff017b82 */ /* 0x000fe20000000800 */
[----:B------:R-:W0:Y:S01]  /*0010*/  S2R R15, SR_TID.X ;  /* 0x00000000000f7919 */ /* 0x000e220000002100 */
[----:B------:R-:W0:Y:S06]  /*0020*/  LDCU.64 UR10, c[0x0][0x388] ;  /* 0x00007100ff0a77ac */ /* 0x000e2c0008000a00 */
[----:B------:R-:W1:Y:S01]  /*0030*/  LDC.64 R2, c[0x0][0x380] ;  /* 0x0000e000ff027b82 */ /* 0x000e620000000a00 */
[----:B------:R-:W2:Y:S01]  /*0040*/  S2R R13, SR_TID.Y ;  /* 0x00000000000d7919 */ /* 0x000ea20000002200 */
[----:B------:R-:W3:Y:S01]  /*0050*/  LDCU.64 UR8, c[0x0][0x358] ;  /* 0x00006b00ff0877ac */ /* 0x000ee20008000a00 */
[----:B------:R-:W4:Y:S01]  /*0060*/  S2R R6, SR_CTAID.X ;  /* 0x0000000000067919 */ /* 0x000f220000002500 */
[----:B------:R-:W5:Y:S01]  /*0070*/  S2R R7, SR_CTAID.Y ;  /* 0x0000000000077919 */ /* 0x000f620000002600 */
[----:B0-----:R-:W-:-:S02]  /*0080*/  IADD3 R5, PT, PT, R15, UR11, RZ ;  /* 0x0000000b0f057c10 */ /* 0x001fc4000fffe0ff */
[----:B--2---:R-:W-:Y:S02]  /*0090*/  IADD3 R0, PT, PT, R13, UR11, RZ ;  /* 0x0000000b0d007c10 */ /* 0x004fe4000fffe0ff */
[----:B----4-:R-:W-:Y:S02]  /*00a0*/  LEA R6, R6, R5, 0x4 ;  /* 0x0000000506067211 */ /* 0x010fe400078e20ff */
[----:B-----5:R-:W-:Y:S02]  /*00b0*/  LEA R4, R7, R0, 0x4 ;  /* 0x0000000007047211 */ /* 0x020fe400078e20ff */
[----:B------:R-:W-:Y:S02]  /*00c0*/  IADD3 R9, PT, PT, R6, 0x10, RZ ;  /* 0x0000001006097810 */ /* 0x000fe40007ffe0ff */
[----:B------:R-:W-:-:S03]  /*00d0*/  IADD3 R8, PT, PT, R4, 0x10, RZ ;  /* 0x0000001004087810 */ /* 0x000fc60007ffe0ff */
[----:B------:R-:W-:Y:S02]  /*00e0*/  IMAD R7, R0, UR10, R9 ;  /* 0x0000000a00077c24 */ /* 0x000fe4000f8e0209 */
[----:B------:R-:W-:Y:S02]  /*00f0*/  IMAD R11, R8, UR10, R5 ;  /* 0x0000000a080b7c24 */ /* 0x000fe4000f8e0205 */
[----:B-1----:R-:W-:-:S04]  /*0100*/  IMAD.WIDE.U32 R4, R7, 0x4, R2 ;  /* 0x0000000407047825 */ /* 0x002fc800078e0002 */
[----:B------:R-:W-:Y:S01]  /*0110*/  IMAD.WIDE.U32 R6, R11, 0x4, R2 ;  /* 0x000000040b067825 */ /* 0x000fe200078e0002 */
[----:B---3--:R-:W2:Y:S04]  /*0120*/  LDG.E R12, desc[UR8][R4.64] ;  /* 0x00000008040c7981 */ /* 0x008ea8000c1e1900 */
[----:B------:R-:W3:Y:S01]  /*0130*/  LDG.E R14, desc[UR8][R6.64] ;  /* 0x00000008060e7981 */ /* 0x000ee2000c1e1900 */
[----:B------:R-:W0:Y:S01]  /*0140*/  S2UR UR6, SR_CgaCtaId ;  /* 0x00000000000679c3 */ /* 0x000e220000008800 */
[----:B------:R-:W-:Y:S01]  /*0150*/  UMOV UR4, 0x400 ;  /* 0x0000040000047882 */ /* 0x000fe20000000000 */
[----:B------:R-:W-:Y:S01]  /*0160*/  IMAD R9, R8, UR10, R9 ;  /* 0x0000000a08097c24 */ /* 0x000fe2000f8e0209 */
[----:B------:R-:W-:-:S03]  /*0170*/  UIADD3 UR5, UPT, UPT, UR4, 0x400, URZ ;  /* 0x0000040004057890 */ /* 0x000fc6000fffe0ff */
[----:B------:R-:W-:Y:S01]  /*0180*/  IMAD.WIDE.U32 R2, R9, 0x4, R2 ;  /* 0x0000000409027825 */ /* 0x000fe200078e0002 */
[----:B0-----:R-:W-:Y:S02]  /*0190*/  ULEA UR4, UR6, UR4, 0x18 ;  /* 0x0000000406047291 */ /* 0x001fe4000f8ec0ff */
[----:B------:R-:W-:-:S04]  /*01a0*/  ULEA UR5, UR6, UR5, 0x18 ;  /* 0x0000000506057291 */ /* 0x000fc8000f8ec0ff */
[----:B------:R-:W-:Y:S02]  /*01b0*/  LEA R0, R15, UR4, 0x2 ;  /* 0x000000040f007c11 */ /* 0x000fe4000f8e10ff */
[C---:B------:R-:W-:Y:S02]  /*01c0*/  LEA R24, R13.reuse, UR5, 0x6 ;  /* 0x000000050d187c11 */ /* 0x040fe4000f8e30ff */
[----:B------:R-:W-:Y:S02]  /*01d0*/  LEA R13, R13, R0, 0x6 ;  /* 0x000000000d0d7211 */ /* 0x000fe400078e30ff */
[----:B------:R-:W-:-:S03]  /*01e0*/  LEA R15, R15, R24, 0x2 ;  /* 0x000000180f0f7211 */ /* 0x000fc600078e10ff */
[----:B--2---:R-:W-:Y:S04]  /*01f0*/  STS [R13], R12 ;  /* 0x0000000c0d007388 */ /* 0x004fe80000000800 */
[----:B---3--:R-:W-:Y:S01]  /*0200*/  STS [R15], R14 ;  /* 0x0000000e0f007388 */ /* 0x008fe20000000800 */
[----:B------:R-:W-:Y:S06]  /*0210*/  BAR.SYNC.DEFER_BLOCKING 0x0 ;  /* 0x0000000000007b1d */ /* 0x000fec0000010000 */
[----:B------:R-:W2:Y:S04]  /*0220*/  LDG.E R16, desc[UR8][R2.64] ;  /* 0x0000000802107981 */ /* 0x000ea8000c1e1900 */
[----:B------:R-:W-:Y:S04]  /*0230*/  LDS R21, [R0] ;  /* 0x0000000000157984 */ /* 0x000fe80000000800 */
[----:B------:R-:W0:Y:S04]  /*0240*/  LDS.128 R4, [R24] ;  /* 0x0000000018047984 */ /* 0x000e280000000c00 */
[----:B------:R-:W1:Y:S04]  /*0250*/  LDS R23, [R0+0x40] ;  /* 0x0000400000177984 */ /* 0x000e680000000800 */
[----:B------:R-:W3:Y:S04]  /*0260*/  LDS R25, [R0+0x80] ;  /* 0x0000800000197984 */ /* 0x000ee80000000800 */
[----:B------:R-:W4:Y:S04]  /*0270*/  LDS R28, [R0+0xc0] ;  /* 0x0000c000001c7984 */ /* 0x000f280000000800 */
[----:B------:R-:W-:Y:S04]  /*0280*/  LDS R17, [R0+0x100] ;  /* 0x0001000000117984 */ /* 0x000fe80000000800 */
[----:B------:R-:W5:Y:S04]  /*0290*/  LDS.128 R8, [R24+0x10] ;  /* 0x0000100018087984 */ /* 0x000f680000000c00 */
[----:B------:R-:W5:Y:S04]  /*02a0*/  LDS R18, [R0+0x140] ;  /* 0x0001400000127984 */ /* 0x000f680000000800 */
[----:B------:R-:W5:Y:S04]  /*02b0*/  LDS R19, [R0+0x180] ;  /* 0x0001800000137984 */ /* 0x000f680000000800 */
[----:B------:R-:W5:Y:S04]  /*02c0*/  LDS R20, [R0+0x1c0] ;  /* 0x0001c00000147984 */ /* 0x000f680000000800 */
[----:B------:R-:W-:Y:S01]  /*02d0*/  LDS.128 R12, [R24+0x20] ;  /* 0x00002000180c7984 */ /* 0x000fe20000000c00 */
[----:B0-----:R-:W-:-:S03]  /*02e0*/  FFMA R4, R4, R21, RZ ;  /* 0x0000001504047223 */ /* 0x001fc600000000ff */
[----:B------:R-:W-:Y:S01]  /*02f0*/  LDS R22, [R0+0x240] ;  /* 0x0002400000167984 */ /* 0x000fe20000000800 */
[----:B-1----:R-:W-:-:S03]  /*0300*/  FFMA R4, R23, R5, R4 ;  /* 0x0000000517047223 */ /* 0x002fc60000000004 */
[----:B------:R-:W0:Y:S01]  /*0310*/  LDS R21, [R0+0x200] ;  /* 0x0002000000157984 */ /* 0x000e220000000800 */
[----:B---3--:R-:W-:-:S03]  /*0320*/  FFMA R25, R25, R6, R4 ;  /* 0x0000000619197223 */ /* 0x008fc60000000004 */
[----:B------:R-:W1:Y:S01]  /*0330*/  LDS R23, [R0+0x280] ;  /* 0x0002800000177984 */ /* 0x000e620000000800 */
[----:B----4-:R-:W-:-:S03]  /*0340*/  FFMA R27, R28, R7, R25 ;  /* 0x000000071c1b7223 */ /* 0x010fc60000000019 */
[----:B------:R-:W3:Y:S04]  /*0350*/  LDS R26, [R0+0x2c0] ;  /* 0x0002c000001a7984 */ /* 0x000ee80000000800 */
[----:B------:R-:W-:Y:S01]  /*0360*/  LDS R25, [R0+0x300] ;  /* 0x0003000000197984 */ /* 0x000fe20000000800 */
[----:B-----5:R-:W-:-:S03]  /*0370*/  FFMA R17, R8, R17, R27 ;  /* 0x0000001108117223 */ /* 0x020fc6000000001b */
[----:B------:R-:W4:Y:S01]  /*0380*/  LDS.128 R4, [R24+0x30] ;  /* 0x0000300018047984 */ /* 0x000f220000000c00 */
[----:B------:R-:W-:-:S03]  /*0390*/  FFMA R28, R18, R9, R17 ;  /* 0x00000009121c7223 */ /* 0x000fc60000000011 */
[----:B------:R-:W5:Y:S01]  /*03a0*/  LDS R8, [R0+0x340] ;  /* 0x0003400000087984 */ /* 0x000f620000000800 */
[----:B------:R-:W-:-:S03]  /*03b0*/  FFMA R19, R19, R10, R28 ;  /* 0x0000000a13137223 */ /* 0x000fc6000000001c */
[----:B------:R-:W5:Y:S01]  /*03c0*/  LDS R9, [R0+0x380] ;  /* 0x0003800000097984 */ /* 0x000f620000000800 */
[----:B------:R-:W-:-:S03]  /*03d0*/  FFMA R11, R20, R11, R19 ;  /* 0x0000000b140b7223 */ /* 0x000fc60000000013 */
[----:B------:R-:W5:Y:S01]  /*03e0*/  LDS R18, [R0+0x3c0] ;  /* 0x0003c00000127984 */ /* 0x000f620000000800 */
[----:B0-----:R-:W-:-:S04]  /*03f0*/  FFMA R11, R12, R21, R11 ;  /* 0x000000150c0b7223 */ /* 0x001fc8000000000b */
[----:B------:R-:W-:-:S04]  /*0400*/  FFMA R22, R22, R13, R11 ;  /* 0x0000000d16167223 */ /* 0x000fc8000000000b */
[----:B-1----:R-:W-:-:S04]  /*0410*/  FFMA R23, R23, R14, R22 ;  /* 0x0000000e17177223 */ /* 0x002fc80000000016 */
[----:B---3--:R-:W-:-:S04]  /*0420*/  FFMA R15, R26, R15, R23 ;  /* 0x0000000f1a0f7223 */ /* 0x008fc80000000017 */
[----:B----4-:R-:W-:-:S04]  /*0430*/  FFMA R15, R4, R25, R15 ;  /* 0x00000019040f7223 */ /* 0x010fc8000000000f */
[----:B-----5:R-:W-:-:S04]  /*0440*/  FFMA R8, R8, R5, R15 ;  /* 0x0000000508087223 */ /* 0x020fc8000000000f */
[----:B------:R-:W-:-:S04]  /*0450*/  FFMA R9, R9, R6, R8 ;  /* 0x0000000609097223 */ /* 0x000fc80000000008 */
[----:B------:R-:W-:-:S04]  /*0460*/  FFMA R7, R18, R7, R9 ;  /* 0x0000000712077223 */ /* 0x000fc80000000009 */
[----:B--2---:R-:W-:-:S05]  /*0470*/  FADD R7, -R7, R16 ;  /* 0x0000001007077221 */ /* 0x004fca0000000100 */
[----:B------:R-:W-:Y:S01]  /*0480*/  STG.E desc[UR8][R2.64], R7 ;  /* 0x0000000702007986 */ /* 0x000fe2000c101908 */
[----:B------:R-:W-:Y:S05]  /*0490*/  EXIT ;  /* 0x000000000000794d */ /* 0x000fea0003800000 */
.L_x_0:
[----:B------:R-:W-:-:S00]  /*04a0*/  BRA `(.L_x_0) ;  /* 0xfffffffc00fc7947 */ /* 0x000fc0000383ffff */
[----:B------:R-:W-:-:S00]  /*04b0*/  NOP ;  /* 0x0000000000007918 */ /* 0x000fc00000000000 */
        /* <DEDUP_REMOVED lines=12> */
.L_x_65:


//--------------------- .text._Z13lud_perimeterPfii --------------------------
	.section	.text._Z13lud_perimeterPfii,"ax",@progbits
	.align	128
        .global         _Z13lud_perimeterPfii
        .type           _Z13lud_perimeterPfii,@function
        .size           _Z13lud_perimeterPfii,(.L_x_63 - _Z13lud_perimeterPfii)
        .other          _Z13lud_perimeterPfii,@"STO_CUDA_ENTRY STV_DEFAULT"
_Z13lud_perimeterPfii:
.text._Z13lud_perimeterPfii:
[----:B------:R-:W-:Y:S01]  /*0000*/  LDC R1, c[0x0][0x37c] ;  /* 0x0000df00ff017b82 */ /* 0x000fe20000000800 */
[----:B------:R-:W0:Y:S07]  /*0010*/  S2R R0, SR_TID.X ;  /* 0x0000000000007919 */ /* 0x000e2e0000002100 */
[----:B------:R-:W1:Y:S01]  /*0020*/  S2UR UR7, SR_CgaCtaId ;  /* 0x00000000000779c3 */ /* 0x000e620000008800 */
[----:B------:R-:W-:Y:S01]  /*0030*/  UMOV UR6, 0x400 ;  /* 0x0000040000067882 */ /* 0x000fe20000000000 */
[----:B------:R-:W2:Y:S01]  /*0040*/  LDCU.64 UR8, c[0x0][0x358] ;  /* 0x00006b00ff0877ac */ /* 0x000ea20008000a00 */
[----:B------:R-:W-:Y:S01]  /*0050*/  BSSY.RECONVERGENT B0, `(.L_x_1) ;  /* 0x000011c000007945 */ /* 0x000fe20003800200 */
[----:B------:R-:W-:-:S02]  /*0060*/  UIADD3 UR4, UPT, UPT, UR6, 0x400, URZ ;  /* 0x0000040006047890 */ /* 0x000fc4000fffe0ff */
[----:B------:R-:W-:Y:S02]  /*0070*/  UIADD3 UR5, UPT, UPT, UR6, 0x800, URZ ;  /* 0x0000080006057890 */ /* 0x000fe4000fffe0ff */
[----:B-1----:R-:W-:Y:S02]  /*0080*/  ULEA UR4, UR7, UR4, 0x18 ;  /* 0x0000000407047291 */ /* 0x002fe4000f8ec0ff */
[----:B------:R-:W-:Y:S01]  /*0090*/  ULEA UR5, UR7, UR5, 0x18 ;  /* 0x0000000507057291 */ /* 0x000fe2000f8ec0ff */
[----:B0-----:R-:W-:-:S03]  /*00a0*/  ISETP.GT.U32.AND P0, PT, R0, 0xf, PT ;  /* 0x0000000f0000780c */ /* 0x001fc60003f04070 */
[C---:B------:R-:W-:Y:S02]  /*00b0*/  LEA R2, R0.reuse, UR4, 0x2 ;  /* 0x0000000400027c11 */ /* 0x040fe4000f8e10ff */
[----:B------:R-:W-:-:S08]  /*00c0*/  LEA R3, R0, UR5, 0x2 ;  /* 0x0000000500037c11 */ /* 0x000fd0000f8e10ff */
[----:B--2---:R-:W-:Y:S05]  /*00d0*/  @P0 BRA `(.L_x_2) ;  /* 0x0000000400880947 */ /* 0x004fea0003800000 */
[----:B------:R-:W0:Y:S08]  /*00e0*/  LDC.64 R6, c[0x0][0x388] ;  /* 0x0000e200ff067b82 */ /* 0x000e300000000a00 */
[----:B------:R-:W1:Y:S01]  /*00f0*/  LDC.64 R16, c[0x0][0x380] ;  /* 0x0000e000ff107b82 */ /* 0x000e620000000a00 */
[----:B0-----:R-:W-:-:S04]  /*0100*/  IMAD R7, R7, R6, R7 ;  /* 0x0000000607077224 */ /* 0x001fc800078e0207 */
[----:B------:R-:W-:-:S04]  /*0110*/  IMAD.IADD R7, R7, 0x1, R0 ;  /* 0x0000000107077824 */ /* 0x000fc800078e0200 */
[----:B-1----:R-:W-:-:S04]  /*0120*/  IMAD.WIDE R8, R7, 0x4, R16 ;  /* 0x0000000407087825 */ /* 0x002fc800078e0210 */
[C---:B------:R-:W-:Y:S02]  /*0130*/  IMAD.WIDE R10, R6.reuse, 0x4, R8 ;  /* 0x00000004060a7825 */ /* 0x040fe400078e0208 */
[----:B------:R0:W2:Y:S02]  /*0140*/  LDG.E R9, desc[UR8][R8.64] ;  /* 0x0000000808097981 */ /* 0x0000a4000c1e1900 */
[C---:B------:R-:W-:Y:S02]  /*0150*/  IMAD.WIDE R12, R6.reuse, 0x4, R10 ;  /* 0x00000004060c7825 */ /* 0x040fe400078e020a */
[----:B------:R-:W3:Y:S02]  /*0160*/  LDG.E R11, desc[UR8][R10.64] ;  /* 0x000000080a0b7981 */ /* 0x000ee4000c1e1900 */
[C---:B------:R-:W-:Y:S02]  /*0170*/  IMAD.WIDE R20, R6.reuse, 0x4, R12 ;  /* 0x0000000406147825 */ /* 0x040fe400078e020c */
[----:B------:R-:W4:Y:S04]  /*0180*/  LDG.E R23, desc[UR8][R12.64] ;  /* 0x000000080c177981 */ /* 0x000f28000c1e1900 */
[----:B------:R-:W5:Y:S01]  /*0190*/  LDG.E R18, desc[UR8][R20.64] ;  /* 0x0000000814127981 */ /* 0x000f62000c1e1900 */
[----:B------:R-:W-:-:S05]  /*01a0*/  IMAD.WIDE R24, R6, 0x4, R20 ;  /* 0x0000000406187825 */ /* 0x000fca00078e0214 */
[----:B------:R1:W4:Y:S01]  /*01b0*/  LDG.E R19, desc[UR8][R24.64] ;  /* 0x0000000818137981 */ /* 0x000322000c1e1900 */
[----:B------:R-:W-:-:S05]  /*01c0*/  IMAD.WIDE R4, R6, 0x4, R24 ;  /* 0x0000000406047825 */ /* 0x000fca00078e0218 */
[----:B------:R1:W4:Y:S01]  /*01d0*/  LDG.E R26, desc[UR8][R4.64] ;  /* 0x00000008041a7981 */ /* 0x000322000c1e1900 */
[----:B0-----:R-:W0:Y:S01]  /*01e0*/  S2R R8, SR_CTAID.X ;  /* 0x0000000000087919 */ /* 0x001e220000002500 */
[----:B------:R-:W-:Y:S01]  /*01f0*/  IMAD.WIDE R14, R6, 0x4, R4 ;  /* 0x00000004060e7825 */ /* 0x000fe200078e0204 */
[----:B------:R-:W-:-:S04]  /*0200*/  ULEA UR4, UR7, UR6, 0x18 ;  /* 0x0000000607047291 */ /* 0x000fc8000f8ec0ff */
[----:B------:R-:W4:Y:S01]  /*0210*/  LDG.E R28, desc[UR8][R14.64] ;  /* 0x000000080e1c7981 */ /* 0x000f22000c1e1900 */
[----:B0-----:R-:W-:-:S04]  /*0220*/  IMAD R7, R8, 0x10, R7 ;  /* 0x0000001008077824 */ /* 0x001fc800078e0207 */
[----:B------:R-:W-:-:S04]  /*0230*/  VIADD R7, R7, 0x10 ;  /* 0x0000001007077836 */ /* 0x000fc80000000000 */
[----:B------:R-:W-:-:S04]  /*0240*/  IMAD.IADD R27, R7, 0x1, R6 ;  /* 0x00000001071b7824 */ /* 0x000fc800078e0206 */
[----:B------:R-:W-:-:S04]  /*0250*/  IMAD.IADD R29, R27, 0x1, R6 ;  /* 0x000000011b1d7824 */ /* 0x000fc800078e0206 */
[----:B-1----:R-:W-:Y:S02]  /*0260*/  IMAD.IADD R25, R29, 0x1, R6 ;  /* 0x000000011d197824 */ /* 0x002fe400078e0206 */
[----:B------:R-:W-:-:S04]  /*0270*/  IMAD.WIDE.U32 R12, R7, 0x4, R16 ;  /* 0x00000004070c7825 */ /* 0x000fc800078e0010 */
[----:B------:R-:W-:Y:S02]  /*0280*/  IMAD.WIDE.U32 R20, R27, 0x4, R16 ;  /* 0x000000041b147825 */ /* 0x000fe400078e0010 */
[----:B------:R-:W4:Y:S02]  /*0290*/  LDG.E R12, desc[UR8][R12.64] ;  /* 0x000000080c0c7981 */ /* 0x000f24000c1e1900 */
[C---:B------:R-:W-:Y:S02]  /*02a0*/  IMAD.IADD R7, R25.reuse, 0x1, R6 ;  /* 0x0000000119077824 */ /* 0x040fe400078e0206 */
[----:B------:R-:W-:Y:S01]  /*02b0*/  IMAD.WIDE.U32 R24, R25, 0x4, R16 ;  /* 0x0000000419187825 */ /* 0x000fe200078e0010 */
[----:B------:R0:W4:Y:S03]  /*02c0*/  LDG.E R10, desc[UR8][R20.64] ;  /* 0x00000008140a7981 */ /* 0x000126000c1e1900 */
[----:B------:R-:W-:-:S02]  /*02d0*/  IMAD.IADD R27, R7, 0x1, R6 ;  /* 0x00000001071b7824 */ /* 0x000fc400078e0206 */
[--C-:B------:R-:W-:Y:S02]  /*02e0*/  IMAD.WIDE.U32 R4, R29, 0x4, R16.reuse ;  /* 0x000000041d047825 */ /* 0x100fe400078e0010 */
[----:B------:R1:W4:Y:S02]  /*02f0*/  LDG.E R29, desc[UR8][R24.64] ;  /* 0x00000008181d7981 */ /* 0x000324000c1e1900 */
[----:B0-----:R-:W-:Y:S02]  /*0300*/  IMAD.WIDE.U32 R20, R7, 0x4, R16 ;  /* 0x0000000407147825 */ /* 0x001fe400078e0010 */
[----:B------:R0:W4:Y:S02]  /*0310*/  LDG.E R8, desc[UR8][R4.64] ;  /* 0x0000000804087981 */ /* 0x000124000c1e1900 */
[C---:B------:R-:W-:Y:S02]  /*0320*/  IMAD.IADD R7, R27.reuse, 0x1, R6 ;  /* 0x000000011b077824 */ /* 0x040fe400078e0206 */
[----:B-1----:R-:W-:-:S02]  /*0330*/  IMAD.WIDE.U32 R24, R27, 0x4, R16 ;  /* 0x000000041b187825 */ /* 0x002fc400078e0010 */
[----:B------:R1:W4:Y:S02]  /*0340*/  LDG.E R27, desc[UR8][R20.64] ;  /* 0x00000008141b7981 */ /* 0x000324000c1e1900 */
[----:B------:R-:W-:-:S04]  /*0350*/  IMAD.WIDE R14, R6, 0x4, R14 ;  /* 0x00000004060e7825 */ /* 0x000fc800078e020e */
[----:B0-----:R-:W-:Y:S02]  /*0360*/  IMAD.U32 R5, RZ, RZ, UR4 ;  /* 0x00000004ff057e24 */ /* 0x001fe4000f8e00ff */
[----:B------:R-:W4:Y:S01]  /*0370*/  LDG.E R14, desc[UR8][R14.64] ;  /* 0x000000080e0e7981 */ /* 0x000f22000c1e1900 */
[----:B-1----:R-:W-:-:S04]  /*0380*/  IMAD.WIDE.U32 R20, R7, 0x4, R16 ;  /* 0x0000000407147825 */ /* 0x002fc800078e0010 */
[--C-:B------:R-:W-:Y:S01]  /*0390*/  IMAD.IADD R7, R7, 0x1, R6.reuse ;  /* 0x0000000107077824 */ /* 0x100fe200078e0206 */
[----:B------:R0:W4:Y:S03]  /*03a0*/  LDG.E R13, desc[UR8][R20.64] ;  /* 0x00000008140d7981 */ /* 0x000126000c1e1900 */
[----:B------:R-:W-:Y:S01]  /*03b0*/  IMAD.IADD R22, R7, 0x1, R6 ;  /* 0x0000000107167824 */ /* 0x000fe200078e0206 */
[----:B------:R1:W4:Y:S01]  /*03c0*/  LDG.E R15, desc[UR8][R24.64] ;  /* 0x00000008180f7981 */ /* 0x000322000c1e1900 */
[----:B------:R-:W-:Y:S02]  /*03d0*/  IMAD R4, R0, 0x4, R5 ;  /* 0x0000000400047824 */ /* 0x000fe400078e0205 */
[----:B0-----:R-:W-:-:S04]  /*03e0*/  IMAD.WIDE.U32 R20, R22, 0x4, R16 ;  /* 0x0000000416147825 */ /* 0x001fc800078e0010 */
[----:B-1----:R-:W-:-:S04]  /*03f0*/  IMAD.WIDE.U32 R24, R7, 0x4, R16 ;  /* 0x0000000407187825 */ /* 0x002fc800078e0010 */
[--C-:B------:R-:W-:Y:S01]  /*0400*/  IMAD.IADD R7, R22, 0x1, R6.reuse ;  /* 0x0000000116077824 */ /* 0x100fe200078e0206 */
[----:B--2---:R0:W-:Y:S04]  /*0410*/  STS [R4], R9 ;  /* 0x0000000904007388 */ /* 0x0041e80000000800 */
[----:B0-----:R0:W2:Y:S04]  /*0420*/  LDG.E R9, desc[UR8][R20.64] ;  /* 0x0000000814097981 */ /* 0x0010a8000c1e1900 */
[----:B---3--:R1:W-:Y:S01]  /*0430*/  STS [R4+0x40], R11 ;  /* 0x0000400b04007388 */ /* 0x0083e20000000800 */
[----:B0-----:R-:W-:-:S04]  /*0440*/  IMAD.IADD R21, R7, 0x1, R6 ;  /* 0x0000000107157824 */ /* 0x001fc800078e0206 */
[--C-:B------:R-:W-:Y:S01]  /*0450*/  IMAD.IADD R20, R21, 0x1, R6.reuse ;  /* 0x0000000115147824 */ /* 0x100fe200078e0206 */
[----:B-1----:R0:W3:Y:S04]  /*0460*/  LDG.E R11, desc[UR8][R24.64] ;  /* 0x00000008180b7981 */ /* 0x0020e8000c1e1900 */
[----:B-----5:R-:W-:Y:S04]  /*0470*/  STS [R4+0xc0], R18 ;  /* 0x0000c01204007388 */ /* 0x020fe80000000800 */
[----:B----4-:R1:W-:Y:S01]  /*0480*/  STS [R4+0x100], R19 ;  /* 0x0001001304007388 */ /* 0x0103e20000000800 */
[----:B0-----:R-:W-:-:S03]  /*0490*/  IMAD.IADD R25, R20, 0x1, R6 ;  /* 0x0000000114197824 */ /* 0x001fc600078e0206 */
[----:B------:R0:W-:Y:S01]  /*04a0*/  STS [R4+0x140], R26 ;  /* 0x0001401a04007388 */ /* 0x0001e20000000800 */
[----:B------:R-:W-:Y:S02]  /*04b0*/  IMAD.IADD R24, R25, 0x1, R6 ;  /* 0x0000000119187824 */ /* 0x000fe400078e0206 */
[--C-:B-1----:R-:W-:Y:S01]  /*04c0*/  IMAD.WIDE.U32 R18, R21, 0x4, R16.reuse ;  /* 0x0000000415127825 */ /* 0x102fe200078e0010 */
[----:B------:R1:W-:Y:S04]  /*04d0*/  STS [R4+0x80], R23 ;  /* 0x0000801704007388 */ /* 0x0003e80000000800 */
[----:B0-----:R0:W4:Y:S01]  /*04e0*/  LDG.E R26, desc[UR8][R18.64] ;  /* 0x00000008121a7981 */ /* 0x001122000c1e1900 */
[----:B-1----:R-:W-:-:S04]  /*04f0*/  IMAD.WIDE.U32 R22, R7, 0x4, R16 ;  /* 0x0000000407167825 */ /* 0x002fc800078e0010 */
[--C-:B0-----:R-:W-:Y:S01]  /*0500*/  IMAD.IADD R18, R24, 0x1, R6.reuse ;  /* 0x0000000118127824 */ /* 0x101fe200078e0206 */
[----:B------:R0:W5:Y:S03]  /*0510*/  LDG.E R7, desc[UR8][R22.64] ;  /* 0x0000000816077981 */ /* 0x000166000c1e1900 */
[----:B------:R-:W-:Y:S02]  /*0520*/  IMAD.IADD R6, R18, 0x1, R6 ;  /* 0x0000000112067824 */ /* 0x000fe400078e0206 */
[----:B------:R-:W-:-:S04]  /*0530*/  IMAD.WIDE.U32 R20, R20, 0x4, R16 ;  /* 0x0000000414147825 */ /* 0x000fc800078e0010 */
[--C-:B------:R-:W-:Y:S02]  /*0540*/  IMAD.WIDE.U32 R18, R18, 0x4, R16.reuse ;  /* 0x0000000412127825 */ /* 0x100fe400078e0010 */
[----:B------:R-:W5:Y:S02]  /*0550*/  LDG.E R21, desc[UR8][R20.64] ;  /* 0x0000000814157981 */ /* 0x000f64000c1e1900 */
[--C-:B0-----:R-:W-:Y:S02]  /*0560*/  IMAD.WIDE.U32 R22, R25, 0x4, R16.reuse ;  /* 0x0000000419167825 */ /* 0x101fe400078e0010 */
[----:B------:R-:W5:Y:S02]  /*0570*/  LDG.E R19, desc[UR8][R18.64] ;  /* 0x0000000812137981 */ /* 0x000f64000c1e1900 */
[--C-:B------:R-:W-:Y:S02]  /*0580*/  IMAD.WIDE.U32 R24, R24, 0x4, R16.reuse ;  /* 0x0000000418187825 */ /* 0x100fe400078e0010 */
[----:B------:R-:W5:Y:S02]  /*0590*/  LDG.E R23, desc[UR8][R22.64] ;  /* 0x0000000816177981 */ /* 0x000f64000c1e1900 */
[----:B------:R-:W-:-:S02]  /*05a0*/  IMAD.WIDE.U32 R16, R6, 0x4, R16 ;  /* 0x0000000406107825 */ /* 0x000fc400078e0010 */
[----:B------:R-:W5:Y:S04]  /*05b0*/  LDG.E R25, desc[UR8][R24.64] ;  /* 0x0000000818197981 */ /* 0x000f68000c1e1900 */
[----:B------:R-:W5:Y:S04]  /*05c0*/  LDG.E R17, desc[UR8][R16.64] ;  /* 0x0000000810117981 */ /* 0x000f68000c1e1900 */
[----:B------:R1:W-:Y:S04]  /*05d0*/  STS [R4+0x180], R28 ;  /* 0x0001801c04007388 */ /* 0x0003e80000000800 */
[----:B------:R1:W-:Y:S04]  /*05e0*/  STS [R4+0x1c0], R14 ;  /* 0x0001c00e04007388 */ /* 0x0003e80000000800 */
[----:B------:R1:W-:Y:S04]  /*05f0*/  STS [R2], R12 ;  /* 0x0000000c02007388 */ /* 0x0003e80000000800 */
[----:B------:R1:W-:Y:S04]  /*0600*/  STS [R2+0x40], R10 ;  /* 0x0000400a02007388 */ /* 0x0003e80000000800 */
[----:B------:R1:W-:Y:S04]  /*0610*/  STS [R2+0x80], R8 ;  /* 0x0000800802007388 */ /* 0x0003e80000000800 */
[----:B------:R1:W-:Y:S04]  /*0620*/  STS [R2+0xc0], R29 ;  /* 0x0000c01d02007388 */ /* 0x0003e80000000800 */
[----:B------:R1:W-:Y:S04]  /*0630*/  STS [R2+0x100], R27 ;  /* 0x0001001b02007388 */ /* 0x0003e80000000800 */
[----:B------:R1:W-:Y:S04]  /*0640*/  STS [R2+0x140], R15 ;  /* 0x0001400f02007388 */ /* 0x0003e80000000800 */
[----:B------:R1:W-:Y:S04]  /*0650*/  STS [R2+0x180], R13 ;  /* 0x0001800d02007388 */ /* 0x0003e80000000800 */
[----:B--2---:R1:W-:Y:S04]  /*0660*/  STS [R2+0x200], R9 ;  /* 0x0002000902007388 */ /* 0x0043e80000000800 */
[----:B---3--:R1:W-:Y:S04]  /*0670*/  STS [R2+0x1c0], R11 ;  /* 0x0001c00b02007388 */ /* 0x0083e80000000800 */
[----:B----4-:R1:W-:Y:S04]  /*0680*/  STS [R2+0x280], R26 ;  /* 0x0002801a02007388 */ /* 0x0103e80000000800 */
[----:B-----5:R1:W-:Y:S04]  /*0690*/  STS [R2+0x240], R7 ;  /* 0x0002400702007388 */ /* 0x0203e80000000800 */
[----:B------:R1:W-:Y:S04]  /*06a0*/  STS [R2+0x2c0], R21 ;  /* 0x0002c01502007388 */ /* 0x0003e80000000800 */
[----:B------:R1:W-:Y:S04]  /*06b0*/  STS [R2+0x380], R19 ;  /* 0x0003801302007388 */ /* 0x0003e80000000800 */
[----:B------:R1:W-:Y:S04]  /*06c0*/  STS [R2+0x300], R23 ;  /* 0x0003001702007388 */ /* 0x0003e80000000800 */
[----:B------:R1:W-:Y:S04]  /*06d0*/  STS [R2+0x340], R25 ;  /* 0x0003401902007388 */ /* 0x0003e80000000800 */
[----:B------:R1:W-:Y:S01]  /*06e0*/  STS [R2+0x3c0], R17 ;  /* 0x0003c01102007388 */ /* 0x0003e20000000800 */
[----:B------:R-:W-:Y:S05]  /*06f0*/  BRA `(.L_x_3) ;  /* 0x0000000800c47947 */ /* 0x000fea0003800000 */
.L_x_2:
[----:B------:R-:W0:Y:S08]  /*0700*/  LDC.64 R20, c[0x0][0x388] ;  /* 0x0000e200ff147b82 */ /* 0x000e300000000a00 */
[----:B------:R-:W1:Y:S01]  /*0710*/  LDC.64 R16, c[0x0][0x380] ;  /* 0x0000e000ff107b82 */ /* 0x000e620000000a00 */
[----:B0-----:R-:W-:-:S04]  /*0720*/  VIADD R4, R21, 0x8 ;  /* 0x0000000815047836 */ /* 0x001fc80000000000 */
[----:B------:R-:W-:-:S05]  /*0730*/  IMAD R7, R4, R20, R21 ;  /* 0x0000001404077224 */ /* 0x000fca00078e0215 */
[----:B------:R-:W-:-:S04]  /*0740*/  IADD3 R5, P1, PT, R7, R0, RZ ;  /* 0x0000000007057210 */ /* 0x000fc80007f3e0ff */
[C---:B------:R-:W-:Y:S01]  /*0750*/  LEA.HI.X.SX32 R6, R7.reuse, RZ, 0x1, P1 ;  /* 0x000000ff07067211 */ /* 0x040fe200008f0eff */
[----:B------:R-:W-:Y:S01]  /*0760*/  IMAD.IADD R7, R7, 0x1, R20 ;  /* 0x0000000107077824 */ /* 0x000fe200078e0214 */
[----:B-1----:R-:W-:-:S04]  /*0770*/  LEA R4, P1, R5, R16, 0x2 ;  /* 0x0000001005047211 */ /* 0x002fc800078210ff */
[----:B------:R-:W-:Y:S02]  /*0780*/  LEA.HI.X R5, R5, R17, R6, 0x2, P1 ;  /* 0x0000001105057211 */ /* 0x000fe400008f1406 */
[----:B------:R-:W-:-:S03]  /*0790*/  IADD3 R6, P1, PT, R7, R0, RZ ;  /* 0x0000000007067210 */ /* 0x000fc60007f3e0ff */
[----:B------:R0:W2:Y:S01]  /*07a0*/  LDG.E R11, desc[UR8][R4.64+-0x40] ;  /* 0xffffc008040b7981 */ /* 0x0000a2000c1e1900 */
[C---:B------:R-:W-:Y:S01]  /*07b0*/  LEA.HI.X.SX32 R9, R7.reuse, RZ, 0x1, P1 ;  /* 0x000000ff07097211 */ /* 0x040fe200008f0eff */
[----:B------:R-:W-:Y:S01]  /*07c0*/  IMAD.IADD R13, R7, 0x1, R20 ;  /* 0x00000001070d7824 */ /* 0x000fe200078e0214 */
[----:B------:R-:W-:-:S04]  /*07d0*/  LEA R8, P1, R6, R16, 0x2 ;  /* 0x0000001006087211 */ /* 0x000fc800078210ff */
[----:B------:R-:W-:Y:S02]  /*07e0*/  LEA.HI.X R9, R6, R17, R9, 0x2, P1 ;  /* 0x0000001106097211 */ /* 0x000fe400008f1409 */
[----:B------:R-:W-:-:S03]  /*07f0*/  IADD3 R7, P1, PT, R13, R0, RZ ;  /* 0x000000000d077210 */ /* 0x000fc60007f3e0ff */
[----:B------:R1:W3:Y:S01]  /*0800*/  LDG.E R8, desc[UR8][R8.64+-0x40] ;  /* 0xffffc00808087981 */ /* 0x0002e2000c1e1900 */
[C---:B------:R-:W-:Y:S01]  /*0810*/  LEA.HI.X.SX32 R10, R13.reuse, RZ, 0x1, P1 ;  /* 0x000000ff0d0a7211 */ /* 0x040fe200008f0eff */
[----:B0-----:R-:W-:Y:S01]  /*0820*/  IMAD.IADD R5, R13, 0x1, R20 ;  /* 0x000000010d057824 */ /* 0x001fe200078e0214 */
[----:B------:R-:W-:-:S04]  /*0830*/  LEA R6, P1, R7, R16, 0x2 ;  /* 0x0000001007067211 */ /* 0x000fc800078210ff */
[----:B------:R-:W-:Y:S02]  /*0840*/  LEA.HI.X R7, R7, R17, R10, 0x2, P1 ;  /* 0x0000001107077211 */ /* 0x000fe400008f140a */
[----:B------:R-:W-:-:S03]  /*0850*/  IADD3 R4, P1, PT, R5, R0, RZ ;  /* 0x0000000005047210 */ /* 0x000fc60007f3e0ff */
[----:B------:R0:W4:Y:S01]  /*0860*/  LDG.E R6, desc[UR8][R6.64+-0x40] ;  /* 0xffffc00806067981 */ /* 0x000122000c1e1900 */
[C---:B------:R-:W-:Y:S01]  /*0870*/  LEA.HI.X.SX32 R10, R5.reuse, RZ, 0x1, P1 ;  /* 0x000000ff050a7211 */ /* 0x040fe200008f0eff */
[----:B------:R-:W-:Y:S01]  /*0880*/  IMAD.IADD R5, R5, 0x1, R20 ;  /* 0x0000000105057824 */ /* 0x000fe200078e0214 */
[----:B------:R-:W-:-:S04]  /*0890*/  LEA R12, P1, R4, R16, 0x2 ;  /* 0x00000010040c7211 */ /* 0x000fc800078210ff */
[----:B------:R-:W-:Y:S02]  /*08a0*/  LEA.HI.X R13, R4, R17, R10, 0x2, P1 ;  /* 0x00000011040d7211 */ /* 0x000fe400008f140a */
[----:B------:R-:W-:-:S03]  /*08b0*/  IADD3 R4, P1, PT, R5, R0, RZ ;  /* 0x0000000005047210 */ /* 0x000fc60007f3e0ff */
[----:B------:R5:W4:Y:S01]  /*08c0*/  LDG.E R27, desc[UR8][R12.64+-0x40] ;  /* 0xffffc0080c1b7981 */ /* 0x000b22000c1e1900 */
[C---:B-1----:R-:W-:Y:S01]  /*08d0*/  LEA.HI.X.SX32 R9, R5.reuse, RZ, 0x1, P1 ;  /* 0x000000ff05097211 */ /* 0x042fe200008f0eff */
[----:B------:R-:W-:Y:S01]  /*08e0*/  IMAD.IADD R5, R5, 0x1, R20 ;  /* 0x0000000105057824 */ /* 0x000fe200078e0214 */
[----:B------:R-:W-:-:S04]  /*08f0*/  LEA R14, P1, R4, R16, 0x2 ;  /* 0x00000010040e7211 */ /* 0x000fc800078210ff */
[----:B------:R-:W-:Y:S02]  /*0900*/  LEA.HI.X R15, R4, R17, R9, 0x2, P1 ;  /* 0x00000011040f7211 */ /* 0x000fe400008f1409 */
[C---:B------:R-:W-:Y:S01]  /*0910*/  IADD3 R9, P1, PT, R5.reuse, R0, RZ ;  /* 0x0000000005097210 */ /* 0x040fe20007f3e0ff */
[C---:B0-----:R-:W-:Y:S02]  /*0920*/  IMAD.IADD R7, R5.reuse, 0x1, R20 ;  /* 0x0000000105077824 */ /* 0x041fe400078e0214 */
[----:B------:R0:W4:Y:S01]  /*0930*/  LDG.E R26, desc[UR8][R14.64+-0x40] ;  /* 0xffffc0080e1a7981 */ /* 0x000122000c1e1900 */
[----:B------:R-:W-:Y:S02]  /*0940*/  LEA.HI.X.SX32 R10, R5, RZ, 0x1, P1 ;  /* 0x000000ff050a7211 */ /* 0x000fe400008f0eff */
[----:B------:R-:W-:-:S04]  /*0950*/  LEA R4, P1, R9, R16, 0x2 ;  /* 0x0000001009047211 */ /* 0x000fc800078210ff */
[----:B------:R-:W-:Y:S01]  /*0960*/  LEA.HI.X R5, R9, R17, R10, 0x2, P1 ;  /* 0x0000001109057211 */ /* 0x000fe200008f140a */
[C---:B------:R-:W-:Y:S01]  /*0970*/  IMAD.IADD R9, R7.reuse, 0x1, R20 ;  /* 0x0000000107097824 */ /* 0x040fe200078e0214 */
[----:B-----5:R-:W-:-:S03]  /*0980*/  IADD3 R13, P1, PT, R7, R0, RZ ;  /* 0x00000000070d7210 */ /* 0x020fc60007f3e0ff */
[----:B------:R1:W5:Y:S01]  /*0990*/  LDG.E R29, desc[UR8][R4.64+-0x40] ;  /* 0xffffc008041d7981 */ /* 0x000362000c1e1900 */
[----:B------:R-:W-:Y:S02]  /*09a0*/  LEA.HI.X.SX32 R18, R7, RZ, 0x1, P1 ;  /* 0x000000ff07127211 */ /* 0x000fe400008f0eff */
[----:B------:R-:W-:Y:S02]  /*09b0*/  LEA R12, P1, R13, R16, 0x2 ;  /* 0x000000100d0c7211 */ /* 0x000fe400078210ff */
[----:B------:R-:W-:Y:S02]  /*09c0*/  IADD3 R10, P2, PT, R9, R0, RZ ;  /* 0x00000000090a7210 */ /* 0x000fe40007f5e0ff */
[----:B------:R-:W-:-:S06]  /*09d0*/  LEA.HI.X R13, R13, R17, R18, 0x2, P1 ;  /* 0x000000110d0d7211 */ /* 0x000fcc00008f1412 */
[----:B------:R1:W5:Y:S01]  /*09e0*/  LDG.E R13, desc[UR8][R12.64+-0x40] ;  /* 0xffffc0080c0d7981 */ /* 0x000362000c1e1900 */
[----:B------:R-:W-:Y:S02]  /*09f0*/  LEA.HI.X.SX32 R9, R9, RZ, 0x1, P2 ;  /* 0x000000ff09097211 */ /* 0x000fe400010f0eff */
[----:B0-----:R-:W-:-:S04]  /*0a00*/  LEA R14, P2, R10, R16, 0x2 ;  /* 0x000000100a0e7211 */ /* 0x001fc800078410ff */
[----:B------:R-:W-:Y:S02]  /*0a10*/  LEA.HI.X R15, R10, R17, R9, 0x2, P2 ;  /* 0x000000110a0f7211 */ /* 0x000fe400010f1409 */
[----:B------:R-:W0:Y:S04]  /*0a20*/  S2R R10, SR_CTAID.X ;  /* 0x00000000000a7919 */ /* 0x000e280000002500 */
[----:B------:R1:W5:Y:S01]  /*0a30*/  LDG.E R15, desc[UR8][R14.64+-0x40] ;  /* 0xffffc0080e0f7981 */ /* 0x000362000c1e1900 */
[----:B0-----:R-:W-:-:S04]  /*0a40*/  IMAD R7, R10, 0x10, R21 ;  /* 0x000000100a077824 */ /* 0x001fc800078e0215 */
[----:B------:R-:W-:-:S04]  /*0a50*/  VIADD R7, R7, 0x10 ;  /* 0x0000001007077836 */ /* 0x000fc80000000000 */
[----:B------:R-:W-:-:S04]  /*0a60*/  IMAD R7, R7, R20, R21 ;  /* 0x0000001407077224 */ /* 0x000fc800078e0215 */
[C---:B-1----:R-:W-:Y:S01]  /*0a70*/  IMAD.IADD R5, R7.reuse, 0x1, R20 ;  /* 0x0000000107057824 */ /* 0x042fe200078e0214 */
[----:B------:R-:W-:-:S04]  /*0a80*/  IADD3 R19, P1, PT, R7, R0, RZ ;  /* 0x0000000007137210 */ /* 0x000fc80007f3e0ff */
[----:B------:R-:W-:Y:S02]  /*0a90*/  IADD3 R10, P2, PT, R5, R0, RZ ;  /* 0x00000000050a7210 */ /* 0x000fe40007f5e0ff */
[----:B------:R-:W-:Y:S01]  /*0aa0*/  LEA.HI.X.SX32 R22, R7, RZ, 0x1, P1 ;  /* 0x000000ff07167211 */ /* 0x000fe200008f0eff */
[----:B------:R-:W-:Y:S01]  /*0ab0*/  IMAD.IADD R7, R5, 0x1, R20 ;  /* 0x0000000105077824 */ /* 0x000fe200078e0214 */
[-C--:B------:R-:W-:Y:S02]  /*0ac0*/  LEA R4, P1, R19, R16.reuse, 0x2 ;  /* 0x0000001013047211 */ /* 0x080fe400078210ff */
[----:B------:R-:W-:Y:S02]  /*0ad0*/  LEA.HI.X.SX32 R12, R5, RZ, 0x1, P2 ;  /* 0x000000ff050c7211 */ /* 0x000fe400010f0eff */
[----:B------:R-:W-:Y:S02]  /*0ae0*/  LEA R18, P2, R10, R16, 0x2 ;  /* 0x000000100a127211 */ /* 0x000fe400078410ff */
[----:B------:R-:W-:-:S02]  /*0af0*/  IADD3 R9, P3, PT, R7, R0, RZ ;  /* 0x0000000007097210 */ /* 0x000fc40007f7e0ff */
[-C--:B------:R-:W-:Y:S01]  /*0b00*/  LEA.HI.X R5, R19, R17.reuse, R22, 0x2, P1 ;  /* 0x0000001113057211 */ /* 0x080fe200008f1416 */
[C---:B------:R-:W-:Y:S01]  /*0b10*/  IMAD.IADD R21, R7.reuse, 0x1, R20 ;  /* 0x0000000107157824 */ /* 0x040fe200078e0214 */
[-C--:B------:R-:W-:Y:S02]  /*0b20*/  LEA.HI.X R19, R10, R17.reuse, R12, 0x2, P2 ;  /* 0x000000110a137211 */ /* 0x080fe400010f140c */
[----:B------:R-:W-:Y:S02]  /*0b30*/  LEA.HI.X.SX32 R10, R7, RZ, 0x1, P3 ;  /* 0x000000ff070a7211 */ /* 0x000fe400018f0eff */
[----:B------:R-:W-:Y:S01]  /*0b40*/  LEA R24, P1, R9, R16, 0x2 ;  /* 0x0000001009187211 */ /* 0x000fe200078210ff */
[----:B------:R-:W-:Y:S01]  /*0b50*/  IMAD.IADD R23, R21, 0x1, R20 ;  /* 0x0000000115177824 */ /* 0x000fe200078e0214 */
[----:B------:R-:W5:Y:S02]  /*0b60*/  LDG.E R4, desc[UR8][R4.64+-0x40] ;  /* 0xffffc00804047981 */ /* 0x000f64000c1e1900 */
[----:B------:R-:W-:-:S02]  /*0b70*/  LEA.HI.X R25, R9, R17, R10, 0x2, P1 ;  /* 0x0000001109197211 */ /* 0x000fc400008f140a */
[-C--:B------:R-:W-:Y:S01]  /*0b80*/  IADD3 R10, P1, PT, R21, R0.reuse, RZ ;  /* 0x00000000150a7210 */ /* 0x080fe20007f3e0ff */
[----:B------:R0:W5:Y:S01]  /*0b90*/  LDG.E R9, desc[UR8][R18.64+-0x40] ;  /* 0xffffc00812097981 */ /* 0x000162000c1e1900 */
[C---:B------:R-:W-:Y:S01]  /*0ba0*/  IADD3 R14, P2, PT, R23.reuse, R0, RZ ;  /* 0x00000000170e7210 */ /* 0x040fe20007f5e0ff */
[----:B------:R-:W-:Y:S01]  /*0bb0*/  IMAD.IADD R12, R23, 0x1, R20 ;  /* 0x00000001170c7824 */ /* 0x000fe200078e0214 */
[----:B------:R-:W-:Y:S01]  /*0bc0*/  LEA.HI.X.SX32 R21, R21, RZ, 0x1, P1 ;  /* 0x000000ff15157211 */ /* 0x000fe200008f0eff */
[----:B------:R1:W5:Y:S01]  /*0bd0*/  LDG.E R7, desc[UR8][R24.64+-0x40] ;  /* 0xffffc00818077981 */ /* 0x000362000c1e1900 */
[----:B------:R-:W-:Y:S02]  /*0be0*/  LEA.HI.X.SX32 R23, R23, RZ, 0x1, P2 ;  /* 0x000000ff17177211 */ /* 0x000fe400010f0eff */
[-C--:B0-----:R-:W-:Y:S02]  /*0bf0*/  LEA R18, P1, R10, R16.reuse, 0x2 ;  /* 0x000000100a127211 */ /* 0x081fe400078210ff */
[----:B------:R-:W-:-:S02]  /*0c00*/  LEA R22, P2, R14, R16, 0x2 ;  /* 0x000000100e167211 */ /* 0x000fc400078410ff */
[-C--:B------:R-:W-:Y:S01]  /*0c10*/  LEA.HI.X R19, R10, R17.reuse, R21, 0x2, P1 ;  /* 0x000000110a137211 */ /* 0x080fe200008f1415 */
[C---:B------:R-:W-:Y:S01]  /*0c20*/  IMAD.IADD R21, R12.reuse, 0x1, R20 ;  /* 0x000000010c157824 */ /* 0x040fe200078e0214 */
[----:B------:R-:W-:Y:S02]  /*0c30*/  IADD3 R5, P3, PT, R12, R0, RZ ;  /* 0x000000000c057210 */ /* 0x000fe40007f7e0ff */
[-C--:B------:R-:W-:Y:S01]  /*0c40*/  LEA.HI.X R23, R14, R17.reuse, R23, 0x2, P2 ;  /* 0x000000110e177211 */ /* 0x080fe200010f1417 */
[----:B------:R0:W5:Y:S01]  /*0c50*/  LDG.E R28, desc[UR8][R18.64+-0x40] ;  /* 0xffffc008121c7981 */ /* 0x000162000c1e1900 */
[----:B------:R-:W-:Y:S02]  /*0c60*/  LEA.HI.X.SX32 R12, R12, RZ, 0x1, P3 ;  /* 0x000000ff0c0c7211 */ /* 0x000fe400018f0eff */
[----:B-1----:R-:W-:Y:S01]  /*0c70*/  LEA R24, P1, R5, R16, 0x2 ;  /* 0x0000001005187211 */ /* 0x002fe200078210ff */
[----:B------:R-:W-:Y:S01]  /*0c80*/  ULEA UR4, UR7, UR6, 0x18 ;  /* 0x0000000607047291 */ /* 0x000fe2000f8ec0ff */
[----:B------:R-:W-:Y:S01]  /*0c90*/  IADD3 R10, P2, PT, R21, R0, RZ ;  /* 0x00000000150a7210 */ /* 0x000fe20007f5e0ff */
[----:B------:R1:W5:Y:S01]  /*0ca0*/  LDG.E R22, desc[UR8][R22.64+-0x40] ;  /* 0xffffc00816167981 */ /* 0x000362000c1e1900 */
[----:B------:R-:W-:-:S02]  /*0cb0*/  LEA.HI.X R25, R5, R17, R12, 0x2, P1 ;  /* 0x0000001105197211 */ /* 0x000fc400008f140c */
[C---:B------:R-:W-:Y:S02]  /*0cc0*/  LEA.HI.X.SX32 R5, R21.reuse, RZ, 0x1, P2 ;  /* 0x000000ff15057211 */ /* 0x040fe400010f0eff */
[C---:B0-----:R-:W-:Y:S01]  /*0cd0*/  LEA R18, P1, R10.reuse, R16, 0x2 ;  /* 0x000000100a127211 */ /* 0x041fe200078210ff */
[----:B------:R-:W-:Y:S01]  /*0ce0*/  IMAD.IADD R21, R21, 0x1, R20 ;  /* 0x0000000115157824 */ /* 0x000fe200078e0214 */
[----:B------:R-:W5:Y:S02]  /*0cf0*/  LDG.E R14, desc[UR8][R24.64+-0x40] ;  /* 0xffffc008180e7981 */ /* 0x000f64000c1e1900 */
[----:B------:R-:W-:Y:S01]  /*0d00*/  LEA.HI.X R19, R10, R17, R5, 0x2, P1 ;  /* 0x000000110a137211 */ /* 0x000fe200008f1405 */
[----:B------:R-:W-:-:S04]  /*0d10*/  IMAD.U32 R5, RZ, RZ, UR4 ;  /* 0x00000004ff057e24 */ /* 0x000fc8000f8e00ff */
[----:B------:R0:W5:Y:S01]  /*0d20*/  LDG.E R12, desc[UR8][R18.64+-0x40] ;  /* 0xffffc008120c7981 */ /* 0x000162000c1e1900 */
[----:B-1----:R-:W-:Y:S01]  /*0d30*/  IMAD R23, R0, 0x4, R5 ;  /* 0x0000000400177824 */ /* 0x002fe200078e0205 */
[----:B0-----:R-:W-:-:S04]  /*0d40*/  IADD3 R18, P1, PT, R21, R0, RZ ;  /* 0x0000000015127210 */ /* 0x001fc80007f3e0ff */
[C---:B------:R-:W-:Y:S01]  /*0d50*/  LEA.HI.X.SX32 R19, R21.reuse, RZ, 0x1, P1 ;  /* 0x000000ff15137211 */ /* 0x040fe200008f0eff */
[--C-:B------:R-:W-:Y:S01]  /*0d60*/  IMAD.IADD R21, R21, 0x1, R20.reuse ;  /* 0x0000000115157824 */ /* 0x100fe200078e0214 */
[C---:B------:R-:W-:Y:S01]  /*0d70*/  LEA R10, P1, R18.reuse, R16, 0x2 ;  /* 0x00000010120a7211 */ /* 0x040fe200078210ff */
[----:B--2---:R0:W-:Y:S03]  /*0d80*/  STS [R23+0x1c0], R11 ;  /* 0x0001c00b17007388 */ /* 0x0041e60000000800 */
[-C--:B0-----:R-:W-:Y:S02]  /*0d90*/  LEA.HI.X R11, R18, R17.reuse, R19, 0x2, P1 ;  /* 0x00000011120b7211 */ /* 0x081fe400008f1413 */
[C---:B------:R-:W-:Y:S01]  /*0da0*/  IADD3 R24, P1, PT, R21.reuse, R0, RZ ;  /* 0x0000000015187210 */ /* 0x040fe20007f3e0ff */
[----:B---3--:R0:W-:Y:S03]  /*0db0*/  STS [R23+0x200], R8 ;  /* 0x0002000817007388 */ /* 0x0081e60000000800 */
[C---:B------:R-:W-:Y:S01]  /*0dc0*/  LEA.HI.X.SX32 R19, R21.reuse, RZ, 0x1, P1 ;  /* 0x000000ff15137211 */ /* 0x040fe200008f0eff */
[----:B------:R-:W-:Y:S01]  /*0dd0*/  IMAD.IADD R21, R21, 0x1, R20 ;  /* 0x0000000115157824 */ /* 0x000fe200078e0214 */
[C---:B------:R-:W-:Y:S01]  /*0de0*/  LEA R18, P1, R24.reuse, R16, 0x2 ;  /* 0x0000001018127211 */ /* 0x040fe200078210ff */
[----:B------:R-:W2:Y:S03]  /*0df0*/  LDG.E R10, desc[UR8][R10.64+-0x40] ;  /* 0xffffc0080a0a7981 */ /* 0x000ea6000c1e1900 */
[----:B------:R-:W-:-:S02]  /*0e00*/  LEA.HI.X R19, R24, R17, R19, 0x2, P1 ;  /* 0x0000001118137211 */ /* 0x000fc400008f1413 */
[----:B------:R-:W-:-:S03]  /*0e10*/  IADD3 R25, P1, PT, R21, R0, RZ ;  /* 0x0000000015197210 */ /* 0x000fc60007f3e0ff */
[----:B0-----:R0:W3:Y:S02]  /*0e20*/  LDG.E R8, desc[UR8][R18.64+-0x40] ;  /* 0xffffc00812087981 */ /* 0x0010e4000c1e1900 */
[C---:B0-----:R-:W-:Y:S01]  /*0e30*/  LEA.HI.X.SX32 R18, R21.reuse, RZ, 0x1, P1 ;  /* 0x000000ff15127211 */ /* 0x041fe200008f0eff */
[----:B------:R-:W-:Y:S01]  /*0e40*/  IMAD.IADD R21, R21, 0x1, R20 ;  /* 0x0000000115157824 */ /* 0x000fe200078e0214 */
[----:B------:R-:W-:-:S04]  /*0e50*/  LEA R24, P1, R25, R16, 0x2 ;  /* 0x0000001019187211 */ /* 0x000fc800078210ff */
[----:B------:R-:W-:Y:S02]  /*0e60*/  LEA.HI.X R25, R25, R17, R18, 0x2, P1 ;  /* 0x0000001119197211 */ /* 0x000fe400008f1412 */
[C---:B------:R-:W-:Y:S01]  /*0e70*/  IADD3 R11, P1, PT, R21.reuse, R0, RZ ;  /* 0x00000000150b7210 */ /* 0x040fe20007f3e0ff */
[----:B----4-:R0:W-:Y:S04]  /*0e80*/  STS [R23+0x240], R6 ;  /* 0x0002400617007388 */ /* 0x0101e80000000800 */
[----:B0-----:R0:W4:Y:S02]  /*0e90*/  LDG.E R6, desc[UR8][R24.64+-0x40] ;  /* 0xffffc00818067981 */ /* 0x001124000c1e1900 */
[----:B0-----:R-:W-:Y:S02]  /*0ea0*/  LEA.HI.X.SX32 R24, R21, RZ, 0x1, P1 ;  /* 0x000000ff15187211 */ /* 0x001fe400008f0eff */
[----:B------:R-:W-:Y:S01]  /*0eb0*/  LEA R18, P1, R11, R16, 0x2 ;  /* 0x000000100b127211 */ /* 0x000fe200078210ff */
[----:B------:R-:W-:-:S03]  /*0ec0*/  IMAD.IADD R21, R21, 0x1, R20 ;  /* 0x0000000115157824 */ /* 0x000fc600078e0214 */
[----:B------:R-:W-:-:S05]  /*0ed0*/  LEA.HI.X R19, R11, R17, R24, 0x2, P1 ;  /* 0x000000110b137211 */ /* 0x000fca00008f1418 */
[----:B------:R0:W4:Y:S02]  /*0ee0*/  LDG.E R11, desc[UR8][R18.64+-0x40] ;  /* 0xffffc008120b7981 */ /* 0x000124000c1e1900 */
[----:B0-----:R-:W-:-:S04]  /*0ef0*/  IADD3 R18, P1, PT, R21, R0, RZ ;  /* 0x0000000015127210 */ /* 0x001fc80007f3e0ff */
[C---:B------:R-:W-:Y:S01]  /*0f00*/  LEA.HI.X.SX32 R19, R21.reuse, RZ, 0x1, P1 ;  /* 0x000000ff15137211 */ /* 0x040fe200008f0eff */
[----:B------:R-:W-:Y:S01]  /*0f10*/  IMAD.IADD R21, R21, 0x1, R20 ;  /* 0x0000000115157824 */ /* 0x000fe200078e0214 */
[C---:B------:R-:W-:Y:S01]  /*0f20*/  LEA R24, P1, R18.reuse, R16, 0x2 ;  /* 0x0000001012187211 */ /* 0x040fe200078210ff */
[----:B------:R0:W-:Y:S03]  /*0f30*/  STS [R23+0x280], R27 ;  /* 0x0002801b17007388 */ /* 0x0001e60000000800 */
[----:B------:R-:W-:Y:S01]  /*0f40*/  LEA.HI.X R25, R18, R17, R19, 0x2, P1 ;  /* 0x0000001112197211 */ /* 0x000fe200008f1413 */
[----:B------:R1:W-:Y:S04]  /*0f50*/  STS [R23+0x2c0], R26 ;  /* 0x0002c01a17007388 */ /* 0x0003e80000000800 */
[----:B------:R1:W4:Y:S01]  /*0f60*/  LDG.E R24, desc[UR8][R24.64+-0x40] ;  /* 0xffffc00818187981 */ /* 0x000322000c1e1900 */
[----:B0-----:R-:W-:-:S04]  /*0f70*/  IADD3 R27, P1, PT, R21, R0, RZ ;  /* 0x00000000151b7210 */ /* 0x001fc80007f3e0ff */
[C---:B------:R-:W-:Y:S01]  /*0f80*/  LEA.HI.X.SX32 R18, R21.reuse, RZ, 0x1, P1 ;  /* 0x000000ff15127211 */ /* 0x040fe200008f0eff */
[----:B------:R-:W-:Y:S01]  /*0f90*/  IMAD.IADD R21, R21, 0x1, R20 ;  /* 0x0000000115157824 */ /* 0x000fe200078e0214 */
[----:B-1----:R-:W-:-:S04]  /*0fa0*/  LEA R26, P1, R27, R16, 0x2 ;  /* 0x000000101b1a7211 */ /* 0x002fc800078210ff */
[----:B------:R-:W-:Y:S01]  /*0fb0*/  LEA.HI.X R27, R27, R17, R18, 0x2, P1 ;  /* 0x000000111b1b7211 */ /* 0x000fe200008f1412 */
[C-C-:B------:R-:W-:Y:S01]  /*0fc0*/  IMAD.IADD R25, R21.reuse, 0x1, R20.reuse ;  /* 0x0000000115197824 */ /* 0x140fe200078e0214 */
[----:B------:R-:W-:Y:S01]  /*0fd0*/  IADD3 R19, P1, PT, R21, R0, RZ ;  /* 0x0000000015137210 */ /* 0x000fe20007f3e0ff */
[----:B-----5:R0:W-:Y:S04]  /*0fe0*/  STS [R23+0x300], R29 ;  /* 0x0003001d17007388 */ /* 0x0201e80000000800 */
[----:B------:R1:W5:Y:S01]  /*0ff0*/  LDG.E R26, desc[UR8][R26.64+-0x40] ;  /* 0xffffc0081a1a7981 */ /* 0x000362000c1e1900 */
[----:B0-----:R-:W-:Y:S01]  /*1000*/  IMAD.IADD R29, R25, 0x1, R20 ;  /* 0x00000001191d7824 */ /* 0x001fe200078e0214 */
[----:B-1----:R-:W-:Y:S02]  /*1010*/  LEA.HI.X.SX32 R27, R21, RZ, 0x1, P1 ;  /* 0x000000ff151b7211 */ /* 0x002fe400008f0eff */
[----:B------:R-:W-:-:S02]  /*1020*/  LEA R18, P1, R19, R16, 0x2 ;  /* 0x0000001013127211 */ /* 0x000fc400078210ff */
[----:B------:R-:W-:Y:S01]  /*1030*/  IADD3 R21, P2, PT, R25, R0, RZ ;  /* 0x0000000019157210 */ /* 0x000fe20007f5e0ff */
[----:B------:R0:W-:Y:S01]  /*1040*/  STS [R23+0x340], R13 ;  /* 0x0003400d17007388 */ /* 0x0001e20000000800 */
[-C--:B------:R-:W-:Y:S02]  /*1050*/  LEA.HI.X R19, R19, R17.reuse, R27, 0x2, P1 ;  /* 0x0000001113137211 */ /* 0x080fe400008f141b */
[----:B------:R-:W-:Y:S02]  /*1060*/  LEA.HI.X.SX32 R25, R25, RZ, 0x1, P2 ;  /* 0x000000ff19197211 */ /* 0x000fe400010f0eff */
[----:B------:R-:W-:Y:S01]  /*1070*/  LEA R20, P1, R21, R16, 0x2 ;  /* 0x0000001015147211 */ /* 0x000fe200078210ff */
[----:B------:R-:W5:Y:S01]  /*1080*/  LDG.E R18, desc[UR8][R18.64+-0x40] ;  /* 0xffffc00812127981 */ /* 0x000f62000c1e1900 */
[----:B0-----:R-:W-:Y:S02]  /*1090*/  IADD3 R13, P2, PT, R29, R0, RZ ;  /* 0x000000001d0d7210 */ /* 0x001fe40007f5e0ff */
[----:B------:R-:W-:-:S02]  /*10a0*/  LEA.HI.X R21, R21, R17, R25, 0x2, P1 ;  /* 0x0000001115157211 */ /* 0x000fc400008f1419 */
[----:B------:R-:W-:Y:S02]  /*10b0*/  LEA.HI.X.SX32 R29, R29, RZ, 0x1, P2 ;  /* 0x000000ff1d1d7211 */ /* 0x000fe400010f0eff */
[C---:B------:R-:W-:Y:S01]  /*10c0*/  LEA R16, P1, R13.reuse, R16, 0x2 ;  /* 0x000000100d107211 */ /* 0x040fe200078210ff */
[----:B------:R-:W5:Y:S03]  /*10d0*/  LDG.E R20, desc[UR8][R20.64+-0x40] ;  /* 0xffffc00814147981 */ /* 0x000f66000c1e1900 */
[----:B------:R-:W-:-:S05]  /*10e0*/  LEA.HI.X R17, R13, R17, R29, 0x2, P1 ;  /* 0x000000110d117211 */ /* 0x000fca00008f141d */
[----:B------:R-:W5:Y:S04]  /*10f0*/  LDG.E R16, desc[UR8][R16.64+-0x40] ;  /* 0xffffc00810107981 */ /* 0x000f68000c1e1900 */
[----:B------:R0:W-:Y:S04]  /*1100*/  STS [R23+0x380], R15 ;  /* 0x0003800f17007388 */ /* 0x0001e80000000800 */
[----:B------:R0:W-:Y:S04]  /*1110*/  STS [R3+-0x40], R4 ;  /* 0xffffc00403007388 */ /* 0x0001e80000000800 */
[----:B------:R0:W-:Y:S04]  /*1120*/  STS [R3], R9 ;  /* 0x0000000903007388 */ /* 0x0001e80000000800 */
        /* <DEDUP_REMOVED lines=8> */
[----:B------:R0:W-:Y:S04]  /*11b0*/  STS [R3+0x240], R11 ;  /* 0x0002400b03007388 */ /* 0x0001e80000000800 */
[----:B------:R0:W-:Y:S04]  /*11c0*/  STS [R3+0x280], R24 ;  /* 0x0002801803007388 */ /* 0x0001e80000000800 */
[----:B-----5:R0:W-:Y:S04]  /*11d0*/  STS [R3+0x2c0], R26 ;  /* 0x0002c01a03007388 */ /* 0x0201e80000000800 */
[----:B------:R0:W-:Y:S04]  /*11e0*/  STS [R3+0x300], R18 ;  /* 0x0003001203007388 */ /* 0x0001e80000000800 */
[----:B------:R0:W-:Y:S04]  /*11f0*/  STS [R3+0x340], R20 ;  /* 0x0003401403007388 */ /* 0x0001e80000000800 */
[----:B------:R0:W-:Y:S02]  /*1200*/  STS [R3+0x380], R16 ;  /* 0x0003801003007388 */ /* 0x0001e40000000800 */
.L_x_3:
[----:B------:R-:W-:Y:S05]  /*1210*/  BSYNC.RECONVERGENT B0 ;  /* 0x0000000000007941 */ /* 0x000fea0003800200 */
.L_x_1:
[----:B------:R-:W-:Y:S06]  /*1220*/  BAR.SYNC.DEFER_BLOCKING 0x0 ;  /* 0x0000000000007b1d */ /* 0x000fec0000010000 */
[----:B------:R-:W-:Y:S04]  /*1230*/  BSSY.RECONVERGENT B0, `(.L_x_4) ;  /* 0x00000ef000007945 */ /* 0x000fe80003800200 */
[----:B------:R-:W-:Y:S05]  /*1240*/  @P0 BRA `(.L_x_5) ;  /* 0x0000000400cc0947 */ /* 0x000fea0003800000 */
[----:B01----:R-:W-:Y:S01]  /*1250*/  VIADD R4, R2, 0x100 ;  /* 0x0000010002047836 */ /* 0x003fe20000000000 */
[----:B------:R-:W-:Y:S01]  /*1260*/  PRMT R6, RZ, 0x7610, R6 ;  /* 0x00007610ff067816 */ /* 0x000fe20000000006 */
[----:B------:R-:W-:Y:S01]  /*1270*/  IMAD.MOV.U32 R11, RZ, RZ, 0x1 ;  /* 0x00000001ff0b7424 */ /* 0x000fe200078e00ff */
[----:B------:R-:W-:Y:S01]  /*1280*/  PRMT R8, RZ, 0x7610, R8 ;  /* 0x00007610ff087816 */ /* 0x000fe20000000008 */
[----:B------:R-:W-:-:S07]  /*1290*/  IMAD.MOV.U32 R5, RZ, RZ, RZ ;  /* 0x000000ffff057224 */ /* 0x000fce00078e00ff */
.L_x_12:
[----:B0-23--:R-:W-:Y:S01]  /*12a0*/  IMAD R7, R11, 0x40, R2 ;  /* 0x000000400b077824 */ /* 0x00dfe200078e0202 */
[----:B------:R-:W-:Y:S01]  /*12b0*/  ISETP.GE.U32.AND P0, PT, R5, 0x7, PT ;  /* 0x000000070500780c */ /* 0x000fe20003f06070 */
[----:B------:R-:W-:Y:S02]  /*12c0*/  IMAD.MOV.U32 R5, RZ, RZ, R11 ;  /* 0x000000ffff057224 */ /* 0x000fe400078e000b */
[----:B------:R-:W-:Y:S01]  /*12d0*/  VIADD R8, R8, 0x1 ;  /* 0x0000000108087836 */ /* 0x000fe20000000000 */
[----:B-1----:R0:W1:Y:S01]  /*12e0*/  LDS R14, [R7] ;  /* 0x00000000070e7984 */ /* 0x0020620000000800 */
[----:B------:R-:W-:Y:S01]  /*12f0*/  IMAD.MOV.U32 R9, RZ, RZ, RZ ;  /* 0x000000ffff097224 */ /* 0x000fe200078e00ff */
[----:B------:R-:W-:-:S07]  /*1300*/  LOP3.LUT P1, RZ, R5, 0x7, RZ, 0xc0, !PT ;  /* 0x0000000705ff7812 */ /* 0x000fce000782c0ff */
[----:B0-----:R-:W-:Y:S06]  /*1310*/  @!P0 BRA `(.L_x_6) ;  /* 0x0000000000b88947 */ /* 0x001fec0003800000 */
[----:B------:R-:W0:Y:S01]  /*1320*/  S2R R10, SR_CgaCtaId ;  /* 0x00000000000a7919 */ /* 0x000e220000008800 */
[----:B------:R-:W-:Y:S02]  /*1330*/  MOV R9, 0x400 ;  /* 0x0000040000097802 */ /* 0x000fe40000000f00 */
[----:B------:R-:W-:-:S05]  /*1340*/  LOP3.LUT R12, R5, 0xfffffff8, RZ, 0xc0, !PT ;  /* 0xfffffff8050c7812 */ /* 0x000fca00078ec0ff */
[----:B------:R-:W-:Y:S01]  /*1350*/  IMAD.MOV R12, RZ, RZ, -R12 ;  /* 0x000000ffff0c7224 */ /* 0x000fe200078e0a0c */
[----:B0-----:R-:W-:Y:S02]  /*1360*/  LEA R10, R10, R9, 0x18 ;  /* 0x000000090a0a7211 */ /* 0x001fe400078ec0ff */
[----:B------:R-:W-:-:S03]  /*1370*/  LOP3.LUT R9, R5, 0x7ffffff8, RZ, 0xc0, !PT ;  /* 0x7ffffff805097812 */ /* 0x000fc600078ec0ff */
[----:B------:R-:W-:Y:S02]  /*1380*/  IMAD R13, R11, 0x40, R10 ;  /* 0x000000400b0d7824 */ /* 0x000fe400078e020a */
[----:B------:R-:W-:Y:S02]  /*1390*/  IMAD.MOV.U32 R10, RZ, RZ, R4 ;  /* 0x000000ffff0a7224 */ /* 0x000fe400078e0004 */
[----:B------:R-:W-:-:S07]  /*13a0*/  VIADD R13, R13, 0x10 ;  /* 0x000000100d0d7836 */ /* 0x000fce0000000000 */
.L_x_7:
[----:B------:R-:W-:Y:S01]  /*13b0*/  LDS R15, [R13+-0x10] ;  /* 0xfffff0000d0f7984 */ /* 0x000fe20000000800 */
[----:B------:R-:W-:-:S03]  /*13c0*/  VIADD R12, R12, 0x8 ;  /* 0x000000080c0c7836 */ /* 0x000fc60000000000 */
[----:B------:R-:W1:Y:S02]  /*13d0*/  LDS R16, [R10+-0x100] ;  /* 0xffff00000a107984 */ /* 0x000e640000000800 */
[----:B------:R-:W-:Y:S01]  /*13e0*/  ISETP.NE.AND P0, PT, R12, RZ, PT ;  /* 0x000000ff0c00720c */ /* 0x000fe20003f05270 */
[----:B-1----:R-:W-:-:S05]  /*13f0*/  FFMA R16, -R15, R16, R14 ;  /* 0x000000100f107223 */ /* 0x002fca000000010e */
[----:B------:R-:W-:Y:S04]  /*1400*/  STS [R7], R16 ;  /* 0x0000001007007388 */ /* 0x000fe80000000800 */
[----:B------:R-:W-:Y:S04]  /*1410*/  LDS R15, [R13+-0xc] ;  /* 0xfffff4000d0f7984 */ /* 0x000fe80000000800 */
[----:B0-----:R-:W0:Y:S02]  /*1420*/  LDS R14, [R10+-0xc0] ;  /* 0xffff40000a0e7984 */ /* 0x001e240000000800 */
[----:B0-----:R-:W-:-:S05]  /*1430*/  FFMA R14, -R15, R14, R16 ;  /* 0x0000000e0f0e7223 */ /* 0x001fca0000000110 */
[----:B------:R-:W-:Y:S04]  /*1440*/  STS [R7], R14 ;  /* 0x0000000e07007388 */ /* 0x000fe80000000800 */
[----:B------:R-:W-:Y:S04]  /*1450*/  LDS R15, [R13+-0x8] ;  /* 0xfffff8000d0f7984 */ /* 0x000fe80000000800 */
[----:B------:R-:W0:Y:S02]  /*1460*/  LDS R17, [R10+-0x80] ;  /* 0xffff80000a117984 */ /* 0x000e240000000800 */
[----:B0-----:R-:W-:-:S05]  /*1470*/  FFMA R18, -R15, R17, R14 ;  /* 0x000000110f127223 */ /* 0x001fca000000010e */
[----:B------:R-:W-:Y:S04]  /*1480*/  STS [R7], R18 ;  /* 0x0000001207007388 */ /* 0x000fe80000000800 */
[----:B------:R-:W-:Y:S04]  /*1490*/  LDS R15, [R13+-0x4] ;  /* 0xfffffc000d0f7984 */ /* 0x000fe80000000800 */
[----:B------:R-:W0:Y:S02]  /*14a0*/  LDS R17, [R10+-0x40] ;  /* 0xffffc0000a117984 */ /* 0x000e240000000800 */
[----:B0-----:R-:W-:-:S05]  /*14b0*/  FFMA R16, -R15, R17, R18 ;  /* 0x000000110f107223 */ /* 0x001fca0000000112 */
[----:B------:R-:W-:Y:S04]  /*14c0*/  STS [R7], R16 ;  /* 0x0000001007007388 */ /* 0x000fe80000000800 */
[----:B------:R-:W-:Y:S04]  /*14d0*/  LDS R15, [R13] ;  /* 0x000000000d0f7984 */ /* 0x000fe80000000800 */
[----:B------:R-:W0:Y:S02]  /*14e0*/  LDS R17, [R10] ;  /* 0x000000000a117984 */ /* 0x000e240000000800 */
[----:B0-----:R-:W-:-:S05]  /*14f0*/  FFMA R14, -R15, R17, R16 ;  /* 0x000000110f0e7223 */ /* 0x001fca0000000110 */
[----:B------:R-:W-:Y:S04]  /*1500*/  STS [R7], R14 ;  /* 0x0000000e07007388 */ /* 0x000fe80000000800 */
[----:B------:R-:W-:Y:S04]  /*1510*/  LDS R15, [R13+0x4] ;  /* 0x000004000d0f7984 */ /* 0x000fe80000000800 */
[----:B------:R-:W0:Y:S02]  /*1520*/  LDS R17, [R10+0x40] ;  /* 0x000040000a117984 */ /* 0x000e240000000800 */
[----:B0-----:R-:W-:-:S05]  /*1530*/  FFMA R18, -R15, R17, R14 ;  /* 0x000000110f127223 */ /* 0x001fca000000010e */
[----:B------:R-:W-:Y:S04]  /*1540*/  STS [R7], R18 ;  /* 0x0000001207007388 */ /* 0x000fe80000000800 */
[----:B------:R-:W-:Y:S04]  /*1550*/  LDS R15, [R13+0x8] ;  /* 0x000008000d0f7984 */ /* 0x000fe80000000800 */
[----:B------:R-:W0:Y:S02]  /*1560*/  LDS R17, [R10+0x80] ;  /* 0x000080000a117984 */ /* 0x000e240000000800 */
[----:B0-----:R-:W-:-:S05]  /*1570*/  FFMA R16, -R15, R17, R18 ;  /* 0x000000110f107223 */ /* 0x001fca0000000112 */
[----:B------:R-:W-:Y:S04]  /*1580*/  STS [R7], R16 ;  /* 0x0000001007007388 */ /* 0x000fe80000000800 */
[----:B------:R0:W-:Y:S04]  /*1590*/  LDS R15, [R13+0xc] ;  /* 0x00000c000d0f7984 */ /* 0x0001e80000000800 */
[----:B------:R1:W2:Y:S01]  /*15a0*/  LDS R17, [R10+0xc0] ;  /* 0x0000c0000a117984 */ /* 0x0002a20000000800 */
[----:B0-----:R-:W-:Y:S02]  /*15b0*/  VIADD R13, R13, 0x20 ;  /* 0x000000200d0d7836 */ /* 0x001fe40000000000 */
[----:B-1----:R-:W-:-:S02]  /*15c0*/  VIADD R10, R10, 0x200 ;  /* 0x000002000a0a7836 */ /* 0x002fc40000000000 */
[----:B--2---:R-:W-:-:S05]  /*15d0*/  FFMA R14, -R15, R17, R16 ;  /* 0x000000110f0e7223 */ /* 0x004fca0000000110 */
[----:B------:R0:W-:Y:S01]  /*15e0*/  STS [R7], R14 ;  /* 0x0000000e07007388 */ /* 0x0001e20000000800 */
[----:B------:R-:W-:Y:S05]  /*15f0*/  @P0 BRA `(.L_x_7) ;  /* 0xfffffffc006c0947 */ /* 0x000fea000383ffff */
.L_x_6:
[----:B------:R-:W-:Y:S05]  /*1600*/  @!P1 BRA `(.L_x_8) ;  /* 0x0000000000c89947 */ /* 0x000fea0003800000 */
[----:B------:R-:W2:Y:S01]  /*1610*/  S2R R13, SR_CgaCtaId ;  /* 0x00000000000d7919 */ /* 0x000ea20000008800 */
[----:B------:R-:W-:Y:S02]  /*1620*/  LOP3.LUT R15, R8, 0x7, RZ, 0xc0, !PT ;  /* 0x00000007080f7812 */ /* 0x000fe400078ec0ff */
[----:B------:R-:W-:Y:S02]  /*1630*/  MOV R10, 0x400 ;  /* 0x00000400000a7802 */ /* 0x000fe40000000f00 */
[C---:B------:R-:W-:Y:S01]  /*1640*/  LOP3.LUT P1, RZ, R15.reuse, 0x3, RZ, 0xc0, !PT ;  /* 0x000000030fff7812 */ /* 0x040fe2000782c0ff */
[----:B------:R-:W-:-:S05]  /*1650*/  VIADD R12, R15, 0xffffffff ;  /* 0xffffffff0f0c7836 */ /* 0x000fca0000000000 */
[----:B------:R-:W-:Y:S02]  /*1660*/  ISETP.GE.U32.AND P0, PT, R12, 0x3, PT ;  /* 0x000000030c00780c */ /* 0x000fe40003f06070 */
[----:B--2---:R-:W-:-:S05]  /*1670*/  LEA R10, R13, R10, 0x18 ;  /* 0x0000000a0d0a7211 */ /* 0x004fca00078ec0ff */
[----:B------:R-:W-:-:S06]  /*1680*/  IMAD R10, R11, 0x40, R10 ;  /* 0x000000400b0a7824 */ /* 0x000fcc00078e020a */
[----:B------:R-:W-:Y:S05]  /*1690*/  @!P0 BRA `(.L_x_9) ;  /* 0x00000000004c8947 */ /* 0x000fea0003800000 */
[C---:B------:R-:W-:Y:S02]  /*16a0*/  IMAD R11, R9.reuse, 0x4, R10 ;  /* 0x00000004090b7824 */ /* 0x040fe400078e020a */
[C---:B------:R-:W-:Y:S02]  /*16b0*/  IMAD R12, R9.reuse, 0x40, R2 ;  /* 0x00000040090c7824 */ /* 0x040fe400078e0202 */
[----:B------:R-:W-:Y:S01]  /*16c0*/  VIADD R9, R9, 0x4 ;  /* 0x0000000409097836 */ /* 0x000fe20000000000 */
[----:B------:R-:W-:Y:S04]  /*16d0*/  LDS R13, [R11] ;  /* 0x000000000b0d7984 */ /* 0x000fe80000000800 */
[----:B------:R-:W0:Y:S02]  /*16e0*/  LDS R15, [R12] ;  /* 0x000000000c0f7984 */ /* 0x000e240000000800 */
[----:B01----:R-:W-:-:S05]  /*16f0*/  FFMA R14, -R13, R15, R14 ;  /* 0x0000000f0d0e7223 */ /* 0x003fca000000010e */
        /* <DEDUP_REMOVED lines=12> */
[----:B------:R2:W-:Y:S02]  /*17c0*/  STS [R7], R14 ;  /* 0x0000000e07007388 */ /* 0x0005e40000000800 */
.L_x_9:
[----:B------:R-:W-:Y:S05]  /*17d0*/  @!P1 BRA `(.L_x_8) ;  /* 0x0000000000549947 */ /* 0x000fea0003800000 */
[C---:B------:R-:W-:Y:S02]  /*17e0*/  LOP3.LUT P0, RZ, R6.reuse, 0x3, RZ, 0xc0, !PT ;  /* 0x0000000306ff7812 */ /* 0x040fe4000780c0ff */
[----:B------:R-:W-:-:S04]  /*17f0*/  LOP3.LUT R11, R6, 0x1, RZ, 0xc0, !PT ;  /* 0x00000001060b7812 */ /* 0x000fc800078ec0ff */
[----:B------:R-:W-:-:S07]  /*1800*/  ISETP.NE.U32.AND P1, PT, R11, 0x1, PT ;  /* 0x000000010b00780c */ /* 0x000fce0003f25070 */
[----:B------:R-:W-:Y:S06]  /*1810*/  @!P0 BRA `(.L_x_10) ;  /* 0x00000000002c8947 */ /* 0x000fec0003800000 */
[C---:B------:R-:W-:Y:S02]  /*1820*/  IMAD R13, R9.reuse, 0x4, R10 ;  /* 0x00000004090d7824 */ /* 0x040fe400078e020a */
[C---:B------:R-:W-:Y:S02]  /*1830*/  IMAD R15, R9.reuse, 0x40, R2 ;  /* 0x00000040090f7824 */ /* 0x040fe400078e0202 */
[----:B------:R-:W-:Y:S01]  /*1840*/  VIADD R9, R9, 0x2 ;  /* 0x0000000209097836 */ /* 0x000fe20000000000 */
[----:B------:R-:W-:Y:S04]  /*1850*/  LDS R11, [R13] ;  /* 0x000000000d0b7984 */ /* 0x000fe80000000800 */
[----:B------:R-:W1:Y:S02]  /*1860*/  LDS R12, [R15] ;  /* 0x000000000f0c7984 */ /* 0x000e640000000800 */
[----:B-1----:R-:W-:-:S05]  /*1870*/  FFMA R12, -R11, R12, R14 ;  /* 0x0000000c0b0c7223 */ /* 0x002fca000000010e */
[----:B------:R-:W-:Y:S04]  /*1880*/  STS [R7], R12 ;  /* 0x0000000c07007388 */ /* 0x000fe80000000800 */
[----:B------:R-:W-:Y:S04]  /*1890*/  LDS R11, [R13+0x4] ;  /* 0x000004000d0b7984 */ /* 0x000fe80000000800 */
[----:B0-2---:R-:W0:Y:S02]  /*18a0*/  LDS R14, [R15+0x40] ;  /* 0x000040000f0e7984 */ /* 0x005e240000000800 */
[----:B0-----:R-:W-:-:S05]  /*18b0*/  FFMA R14, -R11, R14, R12 ;  /* 0x0000000e0b0e7223 */ /* 0x001fca000000010c */
[----:B------:R3:W-:Y:S02]  /*18c0*/  STS [R7], R14 ;  /* 0x0000000e07007388 */ /* 0x0007e40000000800 */
.L_x_10:
[C---:B------:R-:W-:Y:S02]  /*18d0*/  @P1 IMAD R11, R9.reuse, 0x40, R2 ;  /* 0x00000040090b1824 */ /* 0x040fe400078e0202 */
[----:B------:R-:W-:-:S04]  /*18e0*/  @P1 IMAD R10, R9, 0x4, R10 ;  /* 0x00000004090a1824 */ /* 0x000fc800078e020a */
[----:B------:R-:W-:Y:S04]  /*18f0*/  @P1 LDS R11, [R11] ;  /* 0x000000000b0b1984 */ /* 0x000fe80000000800 */
[----:B------:R-:W0:Y:S02]  /*1900*/  @P1 LDS R9, [R10] ;  /* 0x000000000a091984 */ /* 0x000e240000000800 */
[----:B0123--:R-:W-:-:S05]  /*1910*/  @P1 FFMA R14, -R9, R11, R14 ;  /* 0x0000000b090e1223 */ /* 0x00ffca000000010e */
[----:B------:R3:W-:Y:S02]  /*1920*/  @P1 STS [R7], R14 ;  /* 0x0000000e07001388 */ /* 0x0007e40000000800 */
.L_x_8:
[----:B------:R-:W-:-:S05]  /*1930*/  VIADD R11, R5, 0x1 ;  /* 0x00000001050b7836 */ /* 0x000fca0000000000 */
[----:B------:R-:W-:-:S13]  /*1940*/  ISETP.NE.AND P0, PT, R11, 0x10, PT ;  /* 0x000000100b00780c */ /* 0x000fda0003f05270 */
[----:B------:R-:W-:Y:S05]  /*1950*/  @!P0 BRA `(.L_x_11) ;  /* 0x0000000400f08947 */ /* 0x000fea0003800000 */
[----:B------:R-:W-:Y:S01]  /*1960*/  VIADD R6, R6, 0x1 ;  /* 0x0000000106067836 */ /* 0x000fe20000000000 */
[----:B------:R-:W-:Y:S06]  /*1970*/  BRA `(.L_x_12) ;  /* 0xfffffff800487947 */ /* 0x000fec000383ffff */
.L_x_5:
[----:B0-----:R-:W-:Y:S01]  /*1980*/  IMAD R6, R0, 0x3c, R3 ;  /* 0x0000003c00067824 */ /* 0x001fe200078e0203 */
[----:B-1----:R-:W-:Y:S01]  /*1990*/  PRMT R9, RZ, 0x7610, R9 ;  /* 0x00007610ff097816 */ /* 0x002fe20000000009 */
[----:B------:R-:W-:Y:S01]  /*19a0*/  IMAD.MOV.U32 R8, RZ, RZ, RZ ;  /* 0x000000ffff087224 */ /* 0x000fe200078e00ff */
[----:B------:R-:W-:-:S07]  /*19b0*/  PRMT R10, RZ, 0x7610, R10 ;  /* 0x00007610ff0a7816 */ /* 0x000fce000000000a */
.L_x_20:
[C---:B------:R-:W-:Y:S01]  /*19c0*/  ISETP.NE.AND P0, PT, R8.reuse, RZ, PT ;  /* 0x000000ff0800720c */ /* 0x040fe20003f05270 */
[C---:B------:R-:W-:Y:S02]  /*19d0*/  IMAD R4, R8.reuse, 0x4, R5 ;  /* 0x0000000408047824 */ /* 0x040fe400078e0205 */
[----:B---34-:R-:W-:-:S10]  /*19e0*/  IMAD R11, R8, 0x4, R6 ;  /* 0x00000004080b7824 */ /* 0x018fd400078e0206 */
[----:B0-----:R0:W1:Y:S01]  /*19f0*/  @!P0 LDS R16, [R6+-0x400] ;  /* 0xfffc000006108984 */ /* 0x0010620000000800 */
[----:B------:R-:W-:Y:S05]  /*1a00*/  @!P0 BRA `(.L_x_13) ;  /* 0x00000004006c8947 */ /* 0x000fea0003800000 */
[----:B-1----:R1:W2:Y:S01]  /*1a10*/  LDS R16, [R11+-0x400] ;  /* 0xfffc00000b107984 */ /* 0x0022a20000000800 */
[C---:B------:R-:W-:Y:S01]  /*1a20*/  ISETP.GE.U32.AND P0, PT, R8.reuse, 0x8, PT ;  /* 0x000000080800780c */ /* 0x040fe20003f06070 */
[----:B------:R-:W-:Y:S01]  /*1a30*/  IMAD.MOV.U32 R13, RZ, RZ, RZ ;  /* 0x000000ffff0d7224 */ /* 0x000fe200078e00ff */
[----:B------:R-:W-:-:S11]  /*1a40*/  LOP3.LUT P1, RZ, R8, 0x7, RZ, 0xc0, !PT ;  /* 0x0000000708ff7812 */ /* 0x000fd6000782c0ff */
[----:B------:R-:W-:Y:S05]  /*1a50*/  @!P0 BRA `(.L_x_14) ;  /* 0x00000000009c8947 */ /* 0x000fea0003800000 */
[----:B------:R-:W-:Y:S01]  /*1a60*/  LOP3.LUT R13, R8, 0x7ffffff8, RZ, 0xc0, !PT ;  /* 0x7ffffff8080d7812 */ /* 0x000fe200078ec0ff */
[----:B------:R-:W-:-:S07]  /*1a70*/  IMAD.MOV.U32 R7, RZ, RZ, RZ ;  /* 0x000000ffff077224 */ /* 0x000fce00078e00ff */
.L_x_15:
[C---:B------:R-:W-:Y:S02]  /*1a80*/  IMAD R14, R7.reuse, 0x4, R6 ;  /* 0x00000004070e7824 */ /* 0x040fe400078e0206 */
[C---:B------:R-:W-:Y:S02]  /*1a90*/  IMAD R12, R7.reuse, 0x40, R4 ;  /* 0x00000040070c7824 */ /* 0x040fe400078e0204 */
[----:B------:R-:W-:Y:S01]  /*1aa0*/  VIADD R7, R7, 0x8 ;  /* 0x0000000807077836 */ /* 0x000fe20000000000 */
[----:B------:R-:W-:Y:S04]  /*1ab0*/  LDS R15, [R14+-0x400] ;  /* 0xfffc00000e0f7984 */ /* 0x000fe80000000800 */
[----:B------:R-:W2:Y:S01]  /*1ac0*/  LDS R17, [R12] ;  /* 0x000000000c117984 */ /* 0x000ea20000000800 */
[----:B------:R-:W-:Y:S01]  /*1ad0*/  ISETP.NE.AND P0, PT, R7, R13, PT ;  /* 0x0000000d0700720c */ /* 0x000fe20003f05270 */
[----:B--23--:R-:W-:-:S05]  /*1ae0*/  FFMA R16, -R15, R17, R16 ;  /* 0x000000110f107223 */ /* 0x00cfca0000000110 */
[----:B------:R-:W-:Y:S04]  /*1af0*/  STS [R11+-0x400], R16 ;  /* 0xfffc00100b007388 */ /* 0x000fe80000000800 */
[----:B------:R-:W-:Y:S04]  /*1b00*/  LDS R15, [R14+-0x3fc] ;  /* 0xfffc04000e0f7984 */ /* 0x000fe80000000800 */
[----:B------:R-:W2:Y:S02]  /*1b10*/  LDS R17, [R12+0x40] ;  /* 0x000040000c117984 */ /* 0x000ea40000000800 */
[----:B--2---:R-:W-:-:S05]  /*1b20*/  FFMA R18, -R15, R17, R16 ;  /* 0x000000110f127223 */ /* 0x004fca0000000110 */
        /* <DEDUP_REMOVED lines=24> */
[----:B------:R3:W-:Y:S01]  /*1cb0*/  STS [R11+-0x400], R16 ;  /* 0xfffc00100b007388 */ /* 0x0007e20000000800 */
[----:B------:R-:W-:Y:S05]  /*1cc0*/  @P0 BRA `(.L_x_15) ;  /* 0xfffffffc006c0947 */ /* 0x000fea000383ffff */
.L_x_14:
[----:B------:R-:W-:Y:S05]  /*1cd0*/  @!P1 BRA `(.L_x_13) ;  /* 0x0000000000b89947 */ /* 0x000fea0003800000 */
[----:B------:R-:W-:-:S04]  /*1ce0*/  LOP3.LUT R12, R10, 0x7, RZ, 0xc0, !PT ;  /* 0x000000070a0c7812 */ /* 0x000fc800078ec0ff */
[C---:B------:R-:W-:Y:S01]  /*1cf0*/  LOP3.LUT P1, RZ, R12.reuse, 0x3, RZ, 0xc0, !PT ;  /* 0x000000030cff7812 */ /* 0x040fe2000782c0ff */
[----:B------:R-:W-:-:S05]  /*1d00*/  VIADD R7, R12, 0xffffffff ;  /* 0xffffffff0c077836 */ /* 0x000fca0000000000 */
[----:B------:R-:W-:-:S13]  /*1d10*/  ISETP.GE.U32.AND P0, PT, R7, 0x3, PT ;  /* 0x000000030700780c */ /* 0x000fda0003f06070 */
[----:B------:R-:W-:Y:S05]  /*1d20*/  @!P0 BRA `(.L_x_16) ;  /* 0x00000000004c8947 */ /* 0x000fea0003800000 */
[C---:B------:R-:W-:Y:S02]  /*1d30*/  IMAD R7, R13.reuse, 0x4, R6 ;  /* 0x000000040d077824 */ /* 0x040fe400078e0206 */
[C---:B------:R-:W-:Y:S02]  /*1d40*/  IMAD R12, R13.reuse, 0x40, R4 ;  /* 0x000000400d0c7824 */ /* 0x040fe400078e0204 */
[----:B------:R-:W-:Y:S01]  /*1d50*/  VIADD R13, R13, 0x4 ;  /* 0x000000040d0d7836 */ /* 0x000fe20000000000 */
[----:B------:R-:W-:Y:S04]  /*1d60*/  LDS R15, [R7+-0x400] ;  /* 0xfffc0000070f7984 */ /* 0x000fe80000000800 */
[----:B------:R-:W2:Y:S02]  /*1d70*/  LDS R14, [R12] ;  /* 0x000000000c0e7984 */ /* 0x000ea40000000800 */
[----:B--2---:R-:W-:-:S05]  /*1d80*/  FFMA R14, -R15, R14, R16 ;  /* 0x0000000e0f0e7223 */ /* 0x004fca0000000110 */
[----:B------:R-:W-:Y:S04]  /*1d90*/  STS [R11+-0x400], R14 ;  /* 0xfffc000e0b007388 */ /* 0x000fe80000000800 */
[----:B------:R-:W-:Y:S04]  /*1da0*/  LDS R15, [R7+-0x3fc] ;  /* 0xfffc0400070f7984 */ /* 0x000fe80000000800 */
[----:B---3--:R-:W2:Y:S02]  /*1db0*/  LDS R16, [R12+0x40] ;  /* 0x000040000c107984 */ /* 0x008ea40000000800 */
        /* <DEDUP_REMOVED lines=9> */
[----:B------:R4:W-:Y:S02]  /*1e50*/  STS [R11+-0x400], R16 ;  /* 0xfffc00100b007388 */ /* 0x0009e40000000800 */
.L_x_16:
[----:B------:R-:W-:Y:S05]  /*1e60*/  @!P1 BRA `(.L_x_13) ;  /* 0x0000000000549947 */ /* 0x000fea0003800000 */
[C---:B------:R-:W-:Y:S02]  /*1e70*/  LOP3.LUT R7, R9.reuse, 0x3, RZ, 0xc0, !PT ;  /* 0x0000000309077812 */ /* 0x040fe400078ec0ff */
[----:B------:R-:W-:Y:S02]  /*1e80*/  LOP3.LUT R12, R9, 0x1, RZ, 0xc0, !PT ;  /* 0x00000001090c7812 */ /* 0x000fe400078ec0ff */
[----:B------:R-:W-:Y:S02]  /*1e90*/  ISETP.NE.AND P0, PT, R7, 0x1, PT ;  /* 0x000000010700780c */ /* 0x000fe40003f05270 */
[----:B------:R-:W-:-:S11]  /*1ea0*/  ISETP.NE.U32.AND P1, PT, R12, 0x1, PT ;  /* 0x000000010c00780c */ /* 0x000fd60003f25070 */
        /* <DEDUP_REMOVED lines=9> */
[----:B---34-:R-:W2:Y:S02]  /*1f40*/  LDS R16, [R15+0x40] ;  /* 0x000040000f107984 */ /* 0x018ea40000000800 */
[----:B--2---:R-:W-:-:S05]  /*1f50*/  FFMA R16, -R7, R16, R12 ;  /* 0x0000001007107223 */ /* 0x004fca000000010c */
[----:B------:R2:W-:Y:S02]  /*1f60*/  STS [R11+-0x400], R16 ;  /* 0xfffc00100b007388 */ /* 0x0005e40000000800 */
.L_x_17:
[C---:B------:R-:W-:Y:S02]  /*1f70*/  @!P1 IMAD R7, R13.reuse, 0x4, R6 ;  /* 0x000000040d079824 */ /* 0x040fe400078e0206 */
[----:B------:R-:W-:-:S04]  /*1f80*/  @!P1 IMAD R13, R13, 0x40, R4 ;  /* 0x000000400d0d9824 */ /* 0x000fc800078e0204 */
[----:B------:R-:W-:Y:S04]  /*1f90*/  @!P1 LDS R7, [R7+-0x400] ;  /* 0xfffc000007079984 */ /* 0x000fe80000000800 */
[----:B------:R-:W2:Y:S02]  /*1fa0*/  @!P1 LDS R13, [R13] ;  /* 0x000000000d0d9984 */ /* 0x000ea40000000800 */
[----:B--234-:R-:W-:-:S07]  /*1fb0*/  @!P1 FFMA R16, -R7, R13, R16 ;  /* 0x0000000d07109223 */ /* 0x01cfce0000000110 */
.L_x_13:
[C---:B------:R-:W-:Y:S01]  /*1fc0*/  IMAD R7, R8.reuse, 0x3c, R4 ;  /* 0x0000003c08077824 */ /* 0x040fe200078e0204 */
[----:B------:R-:W-:Y:S03]  /*1fd0*/  BSSY.RECONVERGENT B1, `(.L_x_18) ;  /* 0x000000e000017945 */ /* 0x000fe60003800200 */
[----:B------:R-:W-:-:S05]  /*1fe0*/  IMAD R7, R8, 0x4, R7 ;  /* 0x0000000408077824 */ /* 0x000fca00078e0207 */
[----:B------:R-:W5:Y:S02]  /*1ff0*/  LDS R15, [R7] ;  /* 0x00000000070f7984 */ /* 0x000f640000000800 */
[----:B-----5:R-:W5:Y:S08]  /*2000*/  MUFU.RCP R4, R15 ;  /* 0x0000000f00047308 */ /* 0x020f700000001000 */
[----:B-12---:R-:W1:Y:S01]  /*2010*/  FCHK P0, R16, R15 ;  /* 0x0000000f10007302 */ /* 0x006e620000000000 */
[----:B-----5:R-:W-:-:S04]  /*2020*/  FFMA R13, -R15, R4, 1 ;  /* 0x3f8000000f0d7423 */ /* 0x020fc80000000104 */
[----:B------:R-:W-:-:S04]  /*2030*/  FFMA R4, R4, R13, R4 ;  /* 0x0000000d04047223 */ /* 0x000fc80000000004 */
[----:B------:R-:W-:-:S04]  /*2040*/  FFMA R13, R4, R16, RZ ;  /* 0x00000010040d7223 */ /* 0x000fc800000000ff */
[----:B------:R-:W-:-:S04]  /*2050*/  FFMA R12, -R15, R13, R16 ;  /* 0x0000000d0f0c7223 */ /* 0x000fc80000000110 */
[----:B------:R-:W-:Y:S01]  /*2060*/  FFMA R4, R4, R12, R13 ;  /* 0x0000000c04047223 */ /* 0x000fe2000000000d */
[----:B-1----:R-:W-:Y:S06]  /*2070*/  @!P0 BRA `(.L_x_19) ;  /* 0x00000000000c8947 */ /* 0x002fec0003800000 */
[----:B------:R-:W-:Y:S01]  /*2080*/  IMAD.MOV.U32 R7, RZ, RZ, R16 ;  /* 0x000000ffff077224 */ /* 0x000fe200078e0010 */
[----:B------:R-:W-:-:S07]  /*2090*/  MOV R12, 0x20b0 ;  /* 0x000020b0000c7802 */ /* 0x000fce0000000f00 */
[----:B0--34-:R-:W-:Y:S05]  /*20a0*/  CALL.REL.NOINC `($__internal_0_$__cuda_sm3x_div_rn_noftz_f32_slowpath) ;  /* 0x0000000c00107944 */ /* 0x019fea0003c00000 */
.L_x_19:
[----:B------:R-:W-:Y:S05]  /*20b0*/  BSYNC.RECONVERGENT B1 ;  /* 0x0000000000017941 */ /* 0x000fea0003800200 */
.L_x_18:
[----:B------:R1:W-:Y:S01]  /*20c0*/  STS [R11+-0x400], R4 ;  /* 0xfffc00040b007388 */ /* 0x0003e20000000800 */
[----:B------:R-:W-:Y:S02]  /*20d0*/  VIADD R8, R8, 0x1 ;  /* 0x0000000108087836 */ /* 0x000fe40000000000 */
[----:B------:R-:W-:Y:S02]  /*20e0*/  VIADD R10, R10, 0x1 ;  /* 0x000000010a0a7836 */ /* 0x000fe40000000000 */
[----:B------:R-:W-:Y:S01]  /*20f0*/  VIADD R9, R9, 0x1 ;  /* 0x0000000109097836 */ /* 0x000fe20000000000 */
[----:B------:R-:W-:-:S13]  /*2100*/  ISETP.NE.AND P0, PT, R8, 0x10, PT ;  /* 0x000000100800780c */ /* 0x000fda0003f05270 */
[----:B-1----:R-:W-:Y:S05]  /*2110*/  @P0 BRA `(.L_x_20) ;  /* 0xfffffff800280947 */ /* 0x002fea000383ffff */
.L_x_11:
[----:B------:R-:W-:Y:S05]  /*2120*/  BSYNC.RECONVERGENT B0 ;  /* 0x0000000000007941 */ /* 0x000fea0003800200 */
.L_x_4:
[----:B------:R-:W-:Y:S01]  /*2130*/  BAR.SYNC.DEFER_BLOCKING 0x0 ;  /* 0x0000000000007b1d */ /* 0x000fe20000010000 */
[----:B------:R-:W-:-:S13]  /*2140*/  ISETP.GT.U32.AND P0, PT, R0, 0xf, PT ;  /* 0x0000000f0000780c */ /* 0x000fda0003f04070 */
[----:B------:R-:W-:Y:S05]  /*2150*/  @P0 BRA `(.L_x_21) ;  /* 0x00000004000c0947 */ /* 0x000fea0003800000 */
[----:B------:R-:W5:Y:S01]  /*2160*/  S2R R3, SR_CTAID.X ;  /* 0x0000000000037919 */ /* 0x000f620000002500 */
[----:B---34-:R-:W0:Y:S01]  /*2170*/  LDC.64 R10, c[0x0][0x388] ;  /* 0x0000e200ff0a7b82 */ /* 0x018e220000000a00 */
[----:B------:R-:W3:Y:S04]  /*2180*/  LDS R21, [R2+0x40] ;  /* 0x0000400002157984 */ /* 0x000ee80000000800 */
[----:B------:R-:W4:Y:S03]  /*2190*/  LDS R27, [R2+0x80] ;  /* 0x00008000021b7984 */ /* 0x000f260000000800 */
[----:B------:R-:W1:Y:S01]  /*21a0*/  LDC.64 R4, c[0x0][0x380] ;  /* 0x0000e000ff047b82 */ /* 0x000e620000000a00 */
[----:B------:R-:W4:Y:S04]  /*21b0*/  LDS R19, [R2+0xc0] ;  /* 0x0000c00002137984 */ /* 0x000f280000000800 */
[----:B------:R-:W4:Y:S04]  /*21c0*/  LDS R20, [R2+0x100] ;  /* 0x0001000002147984 */ /* 0x000f280000000800 */
[----:B------:R-:W4:Y:S04]  /*21d0*/  LDS R13, [R2+0x140] ;  /* 0x00014000020d7984 */ /* 0x000f280000000800 */
[----:B------:R-:W4:Y:S01]  /*21e0*/  LDS R28, [R2+0x180] ;  /* 0x00018000021c7984 */ /* 0x000f220000000800 */
[----:B0-----:R-:W-:-:S03]  /*21f0*/  IMAD R6, R11, R10, R10 ;  /* 0x0000000a0b067224 */ /* 0x001fc600078e020a */
[----:B------:R-:W0:Y:S01]  /*2200*/  LDS R26, [R2+0x1c0] ;  /* 0x0001c000021a7984 */ /* 0x000e220000000800 */
[----:B-----5:R-:W-:-:S03]  /*2210*/  IMAD R0, R3, 0x10, R0 ;  /* 0x0000001003007824 */ /* 0x020fc600078e0200 */
[----:B------:R-:W-:Y:S02]  /*2220*/  LDS R9, [R2+0x240] ;  /* 0x0002400002097984 */ /* 0x000fe40000000800 */
[----:B------:R-:W-:Y:S02]  /*2230*/  IADD3 R0, PT, PT, R0, R11, R6 ;  /* 0x0000000b00007210 */ /* 0x000fe40007ffe006 */
[----:B------:R-:W-:Y:S03]  /*2240*/  LDS R8, [R2+0x280] ;  /* 0x0002800002087984 */ /* 0x000fe60000000800 */
[----:B------:R-:W-:Y:S01]  /*2250*/  VIADD R17, R0, 0x10 ;  /* 0x0000001000117836 */ /* 0x000fe20000000000 */
[----:B--2---:R-:W-:Y:S03]  /*2260*/  LDS R7, [R2+0x2c0] ;  /* 0x0002c00002077984 */ /* 0x004fe60000000800 */
[C---:B------:R-:W-:Y:S01]  /*2270*/  IMAD.IADD R25, R17.reuse, 0x1, R10 ;  /* 0x0000000111197824 */ /* 0x040fe200078e020a */
[----:B------:R-:W-:Y:S01]  /*2280*/  LDS R6, [R2+0x300] ;  /* 0x0003000002067984 */ /* 0x000fe20000000800 */
[----:B-1----:R-:W-:-:S03]  /*2290*/  IMAD.WIDE.U32 R16, R17, 0x4, R4 ;  /* 0x0000000411107825 */ /* 0x002fc600078e0004 */
[----:B------:R-:W-:Y:S01]  /*22a0*/  LDS R3, [R2+0x340] ;  /* 0x0003400002037984 */ /* 0x000fe20000000800 */
[C---:B------:R-:W-:Y:S02]  /*22b0*/  IMAD.IADD R0, R25.reuse, 0x1, R10 ;  /* 0x0000000119007824 */ /* 0x040fe400078e020a */
[----:B------:R-:W-:Y:S01]  /*22c0*/  IMAD.WIDE.U32 R24, R25, 0x4, R4 ;  /* 0x0000000419187825 */ /* 0x000fe200078e0004 */
[----:B---3--:R1:W-:Y:S03]  /*22d0*/  STG.E desc[UR8][R16.64], R21 ;  /* 0x0000001510007986 */ /* 0x0083e6000c101908 */
[--C-:B------:R-:W-:Y:S01]  /*22e0*/  IMAD.IADD R23, R0, 0x1, R10.reuse ;  /* 0x0000000100177824 */ /* 0x100fe200078e020a */
[----:B----4-:R-:W-:Y:S03]  /*22f0*/  STG.E desc[UR8][R24.64], R27 ;  /* 0x0000001b18007986 */ /* 0x010fe6000c101908 */
[C---:B------:R-:W-:Y:S01]  /*2300*/  IMAD.IADD R15, R23.reuse, 0x1, R10 ;  /* 0x00000001170f7824 */ /* 0x040fe200078e020a */
[----:B------:R-:W2:Y:S01]  /*2310*/  LDS R25, [R2+0x200] ;  /* 0x0002000002197984 */ /* 0x000ea20000000800 */
[----:B------:R-:W-:-:S03]  /*2320*/  IMAD.WIDE.U32 R22, R23, 0x4, R4 ;  /* 0x0000000417167825 */ /* 0x000fc600078e0004 */
[----:B------:R-:W-:Y:S01]  /*2330*/  LDS R27, [R2+0x3c0] ;  /* 0x0003c000021b7984 */ /* 0x000fe20000000800 */
[----:B------:R-:W-:Y:S02]  /*2340*/  IMAD.IADD R29, R15, 0x1, R10 ;  /* 0x000000010f1d7824 */ /* 0x000fe400078e020a */
[----:B-1----:R-:W-:Y:S02]  /*2350*/  IMAD.WIDE.U32 R16, R0, 0x4, R4 ;  /* 0x0000000400107825 */ /* 0x002fe400078e0004 */
[----:B------:R-:W1:Y:S02]  /*2360*/  LDS R0, [R2+0x380] ;  /* 0x0003800002007984 */ /* 0x000e640000000800 */
[----:B------:R-:W-:Y:S02]  /*2370*/  IMAD.IADD R11, R29, 0x1, R10 ;  /* 0x000000011d0b7824 */ /* 0x000fe400078e020a */
[----:B------:R3:W-:Y:S01]  /*2380*/  STG.E desc[UR8][R16.64], R19 ;  /* 0x0000001310007986 */ /* 0x0007e2000c101908 */
[----:B------:R-:W-:-:S03]  /*2390*/  IMAD.WIDE.U32 R14, R15, 0x4, R4 ;  /* 0x000000040f0e7825 */ /* 0x000fc600078e0004 */
[----:B------:R4:W-:Y:S01]  /*23a0*/  STG.E desc[UR8][R22.64], R20 ;  /* 0x0000001416007986 */ /* 0x0009e2000c101908 */
[----:B------:R-:W-:-:S03]  /*23b0*/  IMAD.IADD R18, R11, 0x1, R10 ;  /* 0x000000010b127824 */ /* 0x000fc600078e020a */
[----:B------:R5:W-:Y:S01]  /*23c0*/  STG.E desc[UR8][R14.64], R13 ;  /* 0x0000000d0e007986 */ /* 0x000be2000c101908 */
[----:B------:R-:W-:Y:S02]  /*23d0*/  IMAD.IADD R21, R18, 0x1, R10 ;  /* 0x0000000112157824 */ /* 0x000fe400078e020a */
[----:B---3--:R-:W-:-:S04]  /*23e0*/  IMAD.WIDE.U32 R16, R11, 0x4, R4 ;  /* 0x000000040b107825 */ /* 0x008fc800078e0004 */
[----:B------:R-:W-:Y:S02]  /*23f0*/  IMAD.IADD R19, R21, 0x1, R10 ;  /* 0x0000000115137824 */ /* 0x000fe400078e020a */
[----:B----4-:R-:W-:-:S04]  /*2400*/  IMAD.WIDE.U32 R22, R18, 0x4, R4 ;  /* 0x0000000412167825 */ /* 0x010fc800078e0004 */
[----:B------:R-:W-:Y:S02]  /*2410*/  IMAD.IADD R24, R19, 0x1, R10 ;  /* 0x0000000113187824 */ /* 0x000fe400078e020a */
[----:B-----5:R-:W-:-:S04]  /*2420*/  IMAD.WIDE.U32 R14, R29, 0x4, R4 ;  /* 0x000000041d0e7825 */ /* 0x020fc800078e0004 */
[----:B------:R-:W-:Y:S01]  /*2430*/  IMAD.IADD R12, R24, 0x1, R10 ;  /* 0x00000001180c7824 */ /* 0x000fe200078e020a */
[----:B------:R3:W-:Y:S01]  /*2440*/  STG.E desc[UR8][R14.64], R28 ;  /* 0x0000001c0e007986 */ /* 0x0007e2000c101908 */
[----:B------:R-:W-:-:S03]  /*2450*/  IMAD.WIDE.U32 R20, R21, 0x4, R4 ;  /* 0x0000000415147825 */ /* 0x000fc600078e0004 */
[----:B0-----:R0:W-:Y:S01]  /*2460*/  STG.E desc[UR8][R16.64], R26 ;  /* 0x0000001a10007986 */ /* 0x0011e2000c101908 */
[C---:B------:R-:W-:Y:S02]  /*2470*/  IMAD.IADD R13, R12.reuse, 0x1, R10 ;  /* 0x000000010c0d7824 */ /* 0x040fe400078e020a */
[----:B------:R-:W-:Y:S01]  /*2480*/  IMAD.WIDE.U32 R18, R19, 0x4, R4 ;  /* 0x0000000413127825 */ /* 0x000fe200078e0004 */
[----:B--2---:R-:W-:Y:S03]  /*2490*/  STG.E desc[UR8][R22.64], R25 ;  /* 0x0000001916007986 */ /* 0x004fe6000c101908 */
[----:B------:R-:W-:Y:S01]  /*24a0*/  IMAD.IADD R11, R13, 0x1, R10 ;  /* 0x000000010d0b7824 */ /* 0x000fe200078e020a */
[----:B------:R-:W-:Y:S01]  /*24b0*/  STG.E desc[UR8][R20.64], R9 ;  /* 0x0000000914007986 */ /* 0x000fe2000c101908 */
[----:B---3--:R-:W-:-:S03]  /*24c0*/  IMAD.WIDE.U32 R14, R12, 0x4, R4 ;  /* 0x000000040c0e7825 */ /* 0x008fc600078e0004 */
[----:B------:R-:W-:Y:S01]  /*24d0*/  STG.E desc[UR8][R18.64], R8 ;  /* 0x0000000812007986 */ /* 0x000fe2000c101908 */
[----:B------:R-:W-:Y:S02]  /*24e0*/  IMAD.IADD R29, R11, 0x1, R10 ;  /* 0x000000010b1d7824 */ /* 0x000fe400078e020a */
[----:B0-----:R-:W-:-:S04]  /*24f0*/  IMAD.WIDE.U32 R16, R24, 0x4, R4 ;  /* 0x0000000418107825 */ /* 0x001fc800078e0004 */
[--C-:B------:R-:W-:Y:S01]  /*2500*/  IMAD.WIDE.U32 R12, R13, 0x4, R4.reuse ;  /* 0x000000040d0c7825 */ /* 0x100fe200078e0004 */
[----:B------:R-:W-:Y:S03]  /*2510*/  STG.E desc[UR8][R16.64], R7 ;  /* 0x0000000710007986 */ /* 0x000fe6000c101908 */
[--C-:B------:R-:W-:Y:S01]  /*2520*/  IMAD.WIDE.U32 R10, R11, 0x4, R4.reuse ;  /* 0x000000040b0a7825 */ /* 0x100fe200078e0004 */
[----:B------:R-:W-:Y:S03]  /*2530*/  STG.E desc[UR8][R14.64], R6 ;  /* 0x000000060e007986 */ /* 0x000fe6000c101908 */
[----:B------:R-:W-:Y:S01]  /*2540*/  IMAD.WIDE.U32 R4, R29, 0x4, R4 ;  /* 0x000000041d047825 */ /* 0x000fe200078e0004 */
[----:B------:R-:W-:Y:S04]  /*2550*/  STG.E desc[UR8][R12.64], R3 ;  /* 0x000000030c007986 */ /* 0x000fe8000c101908 */
[----:B-1----:R-:W-:Y:S04]  /*2560*/  STG.E desc[UR8][R10.64], R0 ;  /* 0x000000000a007986 */ /* 0x002fe8000c101908 */
[----:B------:R-:W-:Y:S01]  /*2570*/  STG.E desc[UR8][R4.64], R27 ;  /* 0x0000001b04007986 */ /* 0x000fe2000c101908 */
[----:B------:R-:W-:Y:S05]  /*2580*/  EXIT ;  /* 0x000000000000794d */ /* 0x000fea0003800000 */
.L_x_21:
[----:B------:R-:W5:Y:S01]  /*2590*/  S2R R2, SR_CTAID.X ;  /* 0x0000000000027919 */ /* 0x000f620000002500 */
[----:B------:R-:W5:Y:S01]  /*25a0*/  LDC.64 R8, c[0x0][0x388] ;  /* 0x0000e200ff087b82 */ /* 0x000f620000000a00 */
[----:B------:R-:W1:Y:S04]  /*25b0*/  LDS R21, [R3+-0x40] ;  /* 0xffffc00003157984 */ /* 0x000e680000000800 */
[----:B------:R-:W1:Y:S03]  /*25c0*/  LDS R24, [R3] ;  /* 0x0000000003187984 */ /* 0x000e660000000800 */
[----:B0-23--:R-:W0:Y:S01]  /*25d0*/  LDC.64 R6, c[0x0][0x380] ;  /* 0x0000e000ff067b82 */ /* 0x00de220000000a00 */
[----:B------:R-:W2:Y:S04]  /*25e0*/  LDS R20, [R3+0x40] ;  /* 0x0000400003147984 */ /* 0x000ea80000000800 */
[----:B------:R-:W-:Y:S04]  /*25f0*/  LDS R25, [R3+0xc0] ;  /* 0x0000c00003197984 */ /* 0x000fe80000000800 */
[----:B------:R-:W-:Y:S04]  /*2600*/  LDS R29, [R3+0x100] ;  /* 0x00010000031d7984 */ /* 0x000fe80000000800 */
[----:B------:R-:W-:Y:S01]  /*2610*/  LDS R27, [R3+0x140] ;  /* 0x00014000031b7984 */ /* 0x000fe20000000800 */
[----:B-----5:R-:W-:-:S04]  /*2620*/  IMAD R2, R2, 0x10, R9 ;  /* 0x0000001002027824 */ /* 0x020fc800078e0209 */
[----:B------:R-:W-:-:S04]  /*2630*/  VIADD R2, R2, 0x10 ;  /* 0x0000001002027836 */ /* 0x000fc80000000000 */
[----:B------:R-:W-:-:S04]  /*2640*/  IMAD R9, R2, R8, R9 ;  /* 0x0000000802097224 */ /* 0x000fc800078e0209 */
[C---:B------:R-:W-:Y:S01]  /*2650*/  IMAD.IADD R5, R9.reuse, 0x1, R8 ;  /* 0x0000000109057824 */ /* 0x040fe200078e0208 */
[----:B------:R-:W-:-:S03]  /*2660*/  IADD3 R2, P0, PT, R9, R0, RZ ;  /* 0x0000000009027210 */ /* 0x000fc60007f1e0ff */
[C-C-:B------:R-:W-:Y:S01]  /*2670*/  IMAD.IADD R13, R5.reuse, 0x1, R8.reuse ;  /* 0x00000001050d7824 */ /* 0x140fe200078e0208 */
[----:B------:R-:W-:Y:S02]  /*2680*/  IADD3 R10, P1, PT, R5, R0, RZ ;  /* 0x00000000050a7210 */ /* 0x000fe40007f3e0ff */
[----:B------:R-:W-:Y:S02]  /*2690*/  LEA.HI.X.SX32 R9, R9, RZ, 0x1, P0 ;  /* 0x000000ff09097211 */ /* 0x000fe400000f0eff */
[-C--:B0-----:R-:W-:Y:S02]  /*26a0*/  LEA R4, P0, R2, R6.reuse, 0x2 ;  /* 0x0000000602047211 */ /* 0x081fe400078010ff */
[----:B----4-:R-:W-:Y:S02]  /*26b0*/  LEA.HI.X.SX32 R11, R5, RZ, 0x1, P1 ;  /* 0x000000ff050b7211 */ /* 0x010fe400008f0eff */
[----:B-1----:R-:W-:Y:S02]  /*26c0*/  LEA R14, P1, R10, R6, 0x2 ;  /* 0x000000060a0e7211 */ /* 0x002fe400078210ff */
[-C--:B------:R-:W-:Y:S01]  /*26d0*/  LEA.HI.X R5, R2, R7.reuse, R9, 0x2, P0 ;  /* 0x0000000702057211 */ /* 0x080fe200000f1409 */
[C-C-:B------:R-:W-:Y:S01]  /*26e0*/  IMAD.IADD R9, R13.reuse, 0x1, R8.reuse ;  /* 0x000000010d097824 */ /* 0x140fe200078e0208 */
[----:B------:R-:W-:Y:S01]  /*26f0*/  LEA.HI.X R15, R10, R7, R11, 0x2, P1 ;  /* 0x000000070a0f7211 */ /* 0x000fe200008f140b */
[----:B------:R-:W0:Y:S01]  /*2700*/  LDS R2, [R3+0x80] ;  /* 0x0000800003027984 */ /* 0x000e220000000800 */
[-C--:B------:R-:W-:Y:S01]  /*2710*/  IADD3 R11, P0, PT, R13, R0.reuse, RZ ;  /* 0x000000000d0b7210 */ /* 0x080fe20007f1e0ff */
[C---:B------:R-:W-:Y:S01]  /*2720*/  IMAD.IADD R23, R9.reuse, 0x1, R8 ;  /* 0x0000000109177824 */ /* 0x040fe200078e0208 */
[----:B------:R-:W-:Y:S01]  /*2730*/  IADD3 R19, P1, PT, R9, R0, RZ ;  /* 0x0000000009137210 */ /* 0x000fe20007f3e0ff */
[----:B------:R-:W-:Y:S01]  /*2740*/  STG.E desc[UR8][R4.64+-0x40], R21 ;  /* 0xffffc01504007986 */ /* 0x000fe2000c101908 */
[----:B------:R-:W-:-:S02]  /*2750*/  LEA.HI.X.SX32 R18, R13, RZ, 0x1, P0 ;  /* 0x000000ff0d127211 */ /* 0x000fc400000f0eff */
[-C--:B------:R-:W-:Y:S01]  /*2760*/  LEA R12, P0, R11, R6.reuse, 0x2 ;  /* 0x000000060b0c7211 */ /* 0x080fe200078010ff */
[----:B------:R1:W-:Y:S01]  /*2770*/  STG.E desc[UR8][R14.64+-0x40], R24 ;  /* 0xffffc0180e007986 */ /* 0x0003e2000c101908 */
[----:B------:R-:W-:Y:S01]  /*2780*/  LEA.HI.X.SX32 R22, R9, RZ, 0x1, P1 ;  /* 0x000000ff09167211 */ /* 0x000fe200008f0eff */
[----:B------:R-:W-:Y:S01]  /*2790*/  IMAD.IADD R9, R23, 0x1, R8 ;  /* 0x0000000117097824 */ /* 0x000fe200078e0208 */
[----:B------:R-:W-:Y:S01]  /*27a0*/  LEA R10, P1, R19, R6, 0x2 ;  /* 0x00000006130a7211 */ /* 0x000fe200078210ff */
[----:B------:R-:W-:Y:S01]  /*27b0*/  LDS R21, [R3+0x1c0] ;  /* 0x0001c00003157984 */ /* 0x000fe20000000800 */
[----:B------:R-:W-:Y:S02]  /*27c0*/  IADD3 R16, P2, PT, R23, R0, RZ ;  /* 0x0000000017107210 */ /* 0x000fe40007f5e0ff */
[-C--:B------:R-:W-:Y:S02]  /*27d0*/  LEA.HI.X R13, R11, R7.reuse, R18, 0x2, P0 ;  /* 0x000000070b0d7211 */ /* 0x080fe400000f1412 */
[----:B------:R-:W-:-:S02]  /*27e0*/  LEA.HI.X R11, R19, R7, R22, 0x2, P1 ;  /* 0x00000007130b7211 */ /* 0x000fc400008f1416 */
[----:B------:R-:W-:Y:S01]  /*27f0*/  LEA.HI.X.SX32 R23, R23, RZ, 0x1, P2 ;  /* 0x000000ff17177211 */ /* 0x000fe200010f0eff */
[----:B--2---:R2:W-:Y:S01]  /*2800*/  STG.E desc[UR8][R12.64+-0x40], R20 ;  /* 0xffffc0140c007986 */ /* 0x0045e2000c101908 */
[C---:B------:R-:W-:Y:S02]  /*2810*/  LEA R22, P0, R16.reuse, R6, 0x2 ;  /* 0x0000000610167211 */ /* 0x040fe400078010ff */
[C---:B------:R-:W-:Y:S02]  /*2820*/  IADD3 R17, P3, PT, R9.reuse, R0, RZ ;  /* 0x0000000009117210 */ /* 0x040fe40007f7e0ff */
[-C--:B------:R-:W-:Y:S01]  /*2830*/  LEA.HI.X R23, R16, R7.reuse, R23, 0x2, P0 ;  /* 0x0000000710177211 */ /* 0x080fe200000f1417 */
[C-C-:B------:R-:W-:Y:S01]  /*2840*/  IMAD.IADD R16, R9.reuse, 0x1, R8.reuse ;  /* 0x0000000109107824 */ /* 0x140fe200078e0208 */
[----:B------:R-:W-:Y:S02]  /*2850*/  LEA.HI.X.SX32 R26, R9, RZ, 0x1, P3 ;  /* 0x000000ff091a7211 */ /* 0x000fe400018f0eff */
[C---:B------:R-:W-:Y:S01]  /*2860*/  LEA R18, P1, R17.reuse, R6, 0x2 ;  /* 0x0000000611127211 */ /* 0x040fe200078210ff */
[----:B------:R-:W-:Y:S01]  /*2870*/  IMAD.IADD R28, R16, 0x1, R8 ;  /* 0x00000001101c7824 */ /* 0x000fe200078e0208 */
[----:B------:R-:W3:Y:S02]  /*2880*/  LDS R9, [R3+0x180] ;  /* 0x0001800003097984 */ /* 0x000ee40000000800 */
[----:B------:R-:W-:Y:S01]  /*2890*/  LEA.HI.X R19, R17, R7, R26, 0x2, P1 ;  /* 0x0000000711137211 */ /* 0x000fe200008f141a */
[C---:B-1----:R-:W-:Y:S01]  /*28a0*/  IMAD.IADD R15, R28.reuse, 0x1, R8 ;  /* 0x000000011c0f7824 */ /* 0x042fe200078e0208 */
[----:B------:R-:W-:-:S02]  /*28b0*/  IADD3 R26, P1, PT, R28, R0, RZ ;  /* 0x000000001c1a7210 */ /* 0x000fc40007f3e0ff */
[----:B------:R-:W-:Y:S02]  /*28c0*/  IADD3 R17, P0, PT, R16, R0, RZ ;  /* 0x0000000010117210 */ /* 0x000fe40007f1e0ff */
[----:B------:R-:W-:Y:S01]  /*28d0*/  LEA.HI.X.SX32 R5, R28, RZ, 0x1, P1 ;  /* 0x000000ff1c057211 */ /* 0x000fe200008f0eff */
[----:B0-----:R0:W-:Y:S01]  /*28e0*/  STG.E desc[UR8][R10.64+-0x40], R2 ;  /* 0xffffc0020a007986 */ /* 0x0011e2000c101908 */
[-C--:B------:R-:W-:Y:S02]  /*28f0*/  LEA R4, P1, R26, R6.reuse, 0x2 ;  /* 0x000000061a047211 */ /* 0x080fe400078210ff */
[----:B--2---:R-:W-:Y:S01]  /*2900*/  LEA.HI.X.SX32 R12, R16, RZ, 0x1, P0 ;  /* 0x000000ff100c7211 */ /* 0x004fe200000f0eff */
[----:B------:R-:W-:Y:S01]  /*2910*/  STG.E desc[UR8][R22.64+-0x40], R25 ;  /* 0xffffc01916007986 */ /* 0x000fe2000c101908 */
[-C--:B------:R-:W-:Y:S01]  /*2920*/  LEA.HI.X R5, R26, R7.reuse, R5, 0x2, P1 ;  /* 0x000000071a057211 */ /* 0x080fe200008f1405 */
[--C-:B------:R-:W-:Y:S01]  /*2930*/  IMAD.IADD R26, R15, 0x1, R8.reuse ;  /* 0x000000010f1a7824 */ /* 0x100fe200078e0208 */
[C---:B------:R-:W-:Y:S01]  /*2940*/  LEA R16, P0, R17.reuse, R6, 0x2 ;  /* 0x0000000611107211 */ /* 0x040fe200078010ff */
[----:B------:R-:W1:Y:S02]  /*2950*/  LDS R25, [R3+0x200] ;  /* 0x0002000003197984 */ /* 0x000e640000000800 */
[----:B------:R-:W-:Y:S01]  /*2960*/  IMAD.IADD R24, R26, 0x1, R8 ;  /* 0x000000011a187824 */ /* 0x000fe200078e0208 */
[----:B------:R-:W-:Y:S01]  /*2970*/  LEA.HI.X R17, R17, R7, R12, 0x2, P0 ;  /* 0x0000000711117211 */ /* 0x000fe200000f140c */
[----:B------:R-:W2:Y:S01]  /*2980*/  LDS R23, [R3+0x240] ;  /* 0x0002400003177984 */ /* 0x000ea20000000800 */
[----:B------:R-:W-:-:S02]  /*2990*/  IADD3 R13, P0, PT, R15, R0, RZ ;  /* 0x000000000f0d7210 */ /* 0x000fc40007f1e0ff */
[-C--:B------:R-:W-:Y:S01]  /*29a0*/  IADD3 R20, P1, PT, R26, R0.reuse, RZ ;  /* 0x000000001a147210 */ /* 0x080fe20007f3e0ff */
[----:B------:R-:W4:Y:S01]  /*29b0*/  LDS R22, [R3+0x280] ;  /* 0x0002800003167984 */ /* 0x000f220000000800 */
[----:B0-----:R-:W-:Y:S02]  /*29c0*/  IADD3 R2, P2, PT, R24, R0, RZ ;  /* 0x0000000018027210 */ /* 0x001fe40007f5e0ff */
[----:B------:R-:W-:Y:S01]  /*29d0*/  LEA.HI.X.SX32 R28, R15, RZ, 0x1, P0 ;  /* 0x000000ff0f1c7211 */ /* 0x000fe200000f0eff */
[----:B------:R0:W-:Y:S01]  /*29e0*/  STG.E desc[UR8][R18.64+-0x40], R29 ;  /* 0xffffc01d12007986 */ /* 0x0001e2000c101908 */
[-C--:B------:R-:W-:Y:S02]  /*29f0*/  LEA R14, P0, R13, R6.reuse, 0x2 ;  /* 0x000000060d0e7211 */ /* 0x080fe400078010ff */
[----:B------:R-:W-:Y:S01]  /*2a00*/  LEA.HI.X.SX32 R26, R26, RZ, 0x1, P1 ;  /* 0x000000ff1a1a7211 */ /* 0x000fe200008f0eff */
[----:B------:R5:W-:Y:S01]  /*2a10*/  STG.E desc[UR8][R16.64+-0x40], R27 ;  /* 0xffffc01b10007986 */ /* 0x000be2000c101908 */
[----:B------:R-:W-:-:S02]  /*2a20*/  LEA R12, P1, R20, R6, 0x2 ;  /* 0x00000006140c7211 */ /* 0x000fc400078210ff */
[----:B------:R-:W-:Y:S02]  /*2a30*/  LEA.HI.X.SX32 R11, R24, RZ, 0x1, P2 ;  /* 0x000000ff180b7211 */ /* 0x000fe400010f0eff */
[----:B------:R-:W-:Y:S02]  /*2a40*/  LEA R10, P2, R2, R6, 0x2 ;  /* 0x00000006020a7211 */ /* 0x000fe400078410ff */
[-C--:B------:R-:W-:Y:S01]  /*2a50*/  LEA.HI.X R15, R13, R7.reuse, R28, 0x2, P0 ;  /* 0x000000070d0f7211 */ /* 0x080fe200000f141c */
[----:B------:R-:W-:Y:S01]  /*2a60*/  IMAD.IADD R28, R24, 0x1, R8 ;  /* 0x00000001181c7824 */ /* 0x000fe200078e0208 */
[-C--:B------:R-:W-:Y:S01]  /*2a70*/  LEA.HI.X R13, R20, R7.reuse, R26, 0x2, P1 ;  /* 0x00000007140d7211 */ /* 0x080fe200008f141a */
[----:B------:R-:W-:Y:S01]  /*2a80*/  LDS R24, [R3+0x340] ;  /* 0x0003400003187984 */ /* 0x000fe20000000800 */
[----:B------:R-:W-:Y:S01]  /*2a90*/  LEA.HI.X R11, R2, R7, R11, 0x2, P2 ;  /* 0x00000007020b7211 */ /* 0x000fe200010f140b */
[C-C-:B0-----:R-:W-:Y:S01]  /*2aa0*/  IMAD.IADD R29, R28.reuse, 0x1, R8.reuse ;  /* 0x000000011c1d7824 */ /* 0x141fe200078e0208 */
[C---:B------:R-:W-:Y:S01]  /*2ab0*/  IADD3 R18, P0, PT, R28.reuse, R0, RZ ;  /* 0x000000001c127210 */ /* 0x040fe20007f1e0ff */
[----:B------:R-:W0:Y:S02]  /*2ac0*/  LDS R20, [R3+0x2c0] ;  /* 0x0002c00003147984 */ /* 0x000e240000000800 */
[--C-:B-----5:R-:W-:Y:S01]  /*2ad0*/  IMAD.IADD R27, R29, 0x1, R8.reuse ;  /* 0x000000011d1b7824 */ /* 0x120fe200078e0208 */
[----:B------:R-:W-:Y:S01]  /*2ae0*/  LEA.HI.X.SX32 R28, R28, RZ, 0x1, P0 ;  /* 0x000000ff1c1c7211 */ /* 0x000fe200000f0eff */
[----:B------:R-:W5:Y:S01]  /*2af0*/  LDS R2, [R3+0x300] ;  /* 0x0003000003027984 */ /* 0x000f620000000800 */
[----:B------:R-:W-:Y:S01]  /*2b00*/  LEA R16, P0, R18, R6, 0x2 ;  /* 0x0000000612107211 */ /* 0x000fe200078010ff */
[----:B------:R-:W-:-:S02]  /*2b10*/  IMAD.IADD R19, R27, 0x1, R8 ;  /* 0x000000011b137824 */ /* 0x000fc400078e0208 */
[----:B------:R1:W5:Y:S01]  /*2b20*/  LDS R26, [R3+0x380] ;  /* 0x00038000031a7984 */ /* 0x0003620000000800 */
[----:B------:R-:W-:-:S03]  /*2b30*/  LEA.HI.X R17, R18, R7, R28, 0x2, P0 ;  /* 0x0000000712117211 */ /* 0x000fc600000f141c */
[----:B---3--:R3:W-:Y:S04]  /*2b40*/  STG.E desc[UR8][R4.64+-0x40], R9 ;  /* 0xffffc00904007986 */ /* 0x0087e8000c101908 */
[----:B------:R4:W-:Y:S01]  /*2b50*/  STG.E desc[UR8][R14.64+-0x40], R21 ;  /* 0xffffc0150e007986 */ /* 0x0009e2000c101908 */
[----:B-1----:R-:W-:-:S03]  /*2b60*/  IADD3 R3, P0, PT, R27, R0, RZ ;  /* 0x000000001b037210 */ /* 0x002fc60007f1e0ff */
[----:B------:R-:W-:Y:S01]  /*2b70*/  STG.E desc[UR8][R12.64+-0x40], R25 ;  /* 0xffffc0190c007986 */ /* 0x000fe2000c101908 */
[----:B------:R-:W-:Y:S02]  /*2b80*/  LEA.HI.X.SX32 R18, R27, RZ, 0x1, P0 ;  /* 0x000000ff1b127211 */ /* 0x000fe400000f0eff */
[----:B---3--:R-:W-:Y:S01]  /*2b90*/  IADD3 R5, P1, PT, R29, R0, RZ ;  /* 0x000000001d057210 */ /* 0x008fe20007f3e0ff */
[----:B------:R-:W-:Y:S01]  /*2ba0*/  IMAD.IADD R9, R19, 0x1, R8 ;  /* 0x0000000113097824 */ /* 0x000fe200078e0208 */
[-C--:B------:R-:W-:Y:S01]  /*2bb0*/  LEA R8, P0, R3, R6.reuse, 0x2 ;  /* 0x0000000603087211 */ /* 0x080fe200078010ff */
[----:B--2---:R-:W-:Y:S01]  /*2bc0*/  STG.E desc[UR8][R10.64+-0x40], R23 ;  /* 0xffffc0170a007986 */ /* 0x004fe2000c101908 */
[----:B------:R-:W-:Y:S02]  /*2bd0*/  LEA.HI.X.SX32 R29, R29, RZ, 0x1, P1 ;  /* 0x000000ff1d1d7211 */ /* 0x000fe400008f0eff */
[C---:B------:R-:W-:Y:S01]  /*2be0*/  LEA R4, P1, R5.reuse, R6, 0x2 ;  /* 0x0000000605047211 */ /* 0x040fe200078210ff */
[----:B----4-:R-:W-:Y:S03]  /*2bf0*/  STG.E desc[UR8][R16.64+-0x40], R22 ;  /* 0xffffc01610007986 */ /* 0x010fe6000c101908 */
[----:B------:R-:W-:-:S02]  /*2c00*/  LEA.HI.X R5, R5, R7, R29, 0x2, P1 ;  /* 0x0000000705057211 */ /* 0x000fc400008f141d */
[-C--:B------:R-:W-:Y:S02]  /*2c10*/  IADD3 R15, P1, PT, R19, R0.reuse, RZ ;  /* 0x00000000130f7210 */ /* 0x080fe40007f3e0ff */
[----:B------:R-:W-:Y:S02]  /*2c20*/  IADD3 R0, P2, PT, R9, R0, RZ ;  /* 0x0000000009007210 */ /* 0x000fe40007f5e0ff */
[----:B------:R-:W-:Y:S01]  /*2c30*/  LEA.HI.X.SX32 R28, R19, RZ, 0x1, P1 ;  /* 0x000000ff131c7211 */ /* 0x000fe200008f0eff */
[----:B0-----:R-:W-:Y:S01]  /*2c40*/  STG.E desc[UR8][R4.64+-0x40], R20 ;  /* 0xffffc01404007986 */ /* 0x001fe2000c101908 */
[----:B------:R-:W-:Y:S02]  /*2c50*/  LEA.HI.X.SX32 R19, R9, RZ, 0x1, P2 ;  /* 0x000000ff09137211 */ /* 0x000fe400010f0eff */
[-C--:B------:R-:W-:Y:S02]  /*2c60*/  LEA R14, P1, R15, R6.reuse, 0x2 ;  /* 0x000000060f0e7211 */ /* 0x080fe400078210ff */
[----:B------:R-:W-:-:S02]  /*2c70*/  LEA R6, P2, R0, R6, 0x2 ;  /* 0x0000000600067211 */ /* 0x000fc400078410ff */
[-C--:B------:R-:W-:Y:S02]  /*2c80*/  LEA.HI.X R9, R3, R7.reuse, R18, 0x2, P0 ;  /* 0x0000000703097211 */ /* 0x080fe400000f1412 */
[-C--:B------:R-:W-:Y:S02]  /*2c90*/  LEA.HI.X R15, R15, R7.reuse, R28, 0x2, P1 ;  /* 0x000000070f0f7211 */ /* 0x080fe400008f141c */
[----:B------:R-:W-:Y:S01]  /*2ca0*/  LEA.HI.X R7, R0, R7, R19, 0x2, P2 ;  /* 0x0000000700077211 */ /* 0x000fe200010f1413 */
[----:B-----5:R-:W-:Y:S04]  /*2cb0*/  STG.E desc[UR8][R8.64+-0x40], R2 ;  /* 0xffffc00208007986 */ /* 0x020fe8000c101908 */
[----:B------:R-:W-:Y:S04]  /*2cc0*/  STG.E desc[UR8][R14.64+-0x40], R24 ;  /* 0xffffc0180e007986 */ /* 0x000fe8000c101908 */
[----:B------:R-:W-:Y:S01]  /*2cd0*/  STG.E desc[UR8][R6.64+-0x40], R26 ;  /* 0xffffc01a06007986 */ /* 0x000fe2000c101908 */
[----:B------:R-:W-:Y:S05]  /*2ce0*/  EXIT ;  /* 0x000000000000794d */ /* 0x000fea0003800000 */
        .weak           $__internal_0_$__cuda_sm3x_div_rn_noftz_f32_slowpath
        .type           $__internal_0_$__cuda_sm3x_div_rn_noftz_f32_slowpath,@function
        .size           $__internal_0_$__cuda_sm3x_div_rn_noftz_f32_slowpath,(.L_x_63 - $__internal_0_$__cuda_sm3x_div_rn_noftz_f32_slowpath)
$__internal_0_$__cuda_sm3x_div_rn_noftz_f32_slowpath:
[----:B------:R-:W-:Y:S01]  /*2cf0*/  SHF.R.U32.HI R14, RZ, 0x17, R15 ;  /* 0x00000017ff0e7819 */ /* 0x000fe2000001160f */
[----:B------:R-:W-:Y:S01]  /*2d00*/  BSSY.RECONVERGENT B2, `(.L_x_22) ;  /* 0x0000064000027945 */ /* 0x000fe20003800200 */
[----:B------:R-:W-:Y:S01]  /*2d10*/  SHF.R.U32.HI R4, RZ, 0x17, R7 ;  /* 0x00000017ff047819 */ /* 0x000fe20000011607 */
[----:B------:R-:W-:Y:S01]  /*2d20*/  IMAD.MOV.U32 R16, RZ, RZ, R15 ;  /* 0x000000ffff107224 */ /* 0x000fe200078e000f */
[----:B------:R-:W-:Y:S02]  /*2d30*/  LOP3.LUT R14, R14, 0xff, RZ, 0xc0, !PT ;  /* 0x000000ff0e0e7812 */ /* 0x000fe400078ec0ff */
[----:B------:R-:W-:-:S03]  /*2d40*/  LOP3.LUT R18, R4, 0xff, RZ, 0xc0, !PT ;  /* 0x000000ff04127812 */ /* 0x000fc600078ec0ff */
[----:B------:R-:W-:Y:S02]  /*2d50*/  VIADD R19, R14, 0xffffffff ;  /* 0xffffffff0e137836 */ /* 0x000fe40000000000 */
[----:B------:R-:W-:-:S03]  /*2d60*/  VIADD R17, R18, 0xffffffff ;  /* 0xffffffff12117836 */ /* 0x000fc60000000000 */
[----:B------:R-:W-:-:S04]  /*2d70*/  ISETP.GT.U32.AND P0, PT, R19, 0xfd, PT ;  /* 0x000000fd1300780c */ /* 0x000fc80003f04070 */
[----:B------:R-:W-:-:S13]  /*2d80*/  ISETP.GT.U32.OR P0, PT, R17, 0xfd, P0 ;  /* 0x000000fd1100780c */ /* 0x000fda0000704470 */
[----:B------:R-:W-:Y:S01]  /*2d90*/  @!P0 IMAD.MOV.U32 R13, RZ, RZ, RZ ;  /* 0x000000ffff0d8224 */ /* 0x000fe200078e00ff */
[----:B------:R-:W-:Y:S06]  /*2da0*/  @!P0 BRA `(.L_x_23) ;  /* 0x0000000000608947 */ /* 0x000fec0003800000 */
[----:B------:R-:W-:Y:S01]  /*2db0*/  FSETP.GTU.FTZ.AND P0, PT, |R7|, +INF , PT ;  /* 0x7f8000000700780b */ /* 0x000fe20003f1c200 */
[----:B------:R-:W-:Y:S01]  /*2dc0*/  IMAD.MOV.U32 R4, RZ, RZ, R15 ;  /* 0x000000ffff047224 */ /* 0x000fe200078e000f */
[----:B------:R-:W-:-:S04]  /*2dd0*/  FSETP.GTU.FTZ.AND P1, PT, |R15|, +INF , PT ;  /* 0x7f8000000f00780b */ /* 0x000fc80003f3c200 */
[----:B------:R-:W-:-:S13]  /*2de0*/  PLOP3.LUT P0, PT, P0, P1, PT, 0xf8, 0x8f ;  /* 0x00000000008f781c */ /* 0x000fda0000703f70 */
[----:B------:R-:W-:Y:S05]  /*2df0*/  @P0 BRA `(.L_x_24) ;  /* 0x00000004004c0947 */ /* 0x000fea0003800000 */
[----:B------:R-:W-:-:S13]  /*2e00*/  LOP3.LUT P0, RZ, R16, 0x7fffffff, R7, 0xc8, !PT ;  /* 0x7fffffff10ff7812 */ /* 0x000fda000780c807 */
[----:B------:R-:W-:Y:S05]  /*2e10*/  @!P0 BRA `(.L_x_25) ;  /* 0x00000004003c8947 */ /* 0x000fea0003800000 */
[C---:B------:R-:W-:Y:S02]  /*2e20*/  FSETP.NEU.FTZ.AND P1, PT, |R7|.reuse, +INF , PT ;  /* 0x7f8000000700780b */ /* 0x040fe40003f3d200 */
[----:B------:R-:W-:Y:S02]  /*2e30*/  FSETP.NEU.FTZ.AND P2, PT, |R4|, +INF , PT ;  /* 0x7f8000000400780b */ /* 0x000fe40003f5d200 */
[----:B------:R-:W-:-:S11]  /*2e40*/  FSETP.NEU.FTZ.AND P0, PT, |R7|, +INF , PT ;  /* 0x7f8000000700780b */ /* 0x000fd60003f1d200 */
[----:B------:R-:W-:Y:S05]  /*2e50*/  @!P2 BRA !P1, `(.L_x_25) ;  /* 0x00000004002ca947 */ /* 0x000fea0004800000 */
[----:B------:R-:W-:-:S04]  /*2e60*/  LOP3.LUT P1, RZ, R7, 0x7fffffff, RZ, 0xc0, !PT ;  /* 0x7fffffff07ff7812 */ /* 0x000fc8000782c0ff */
[----:B------:R-:W-:-:S13]  /*2e70*/  PLOP3.LUT P1, PT, P2, P1, PT, 0x2f, 0xf2 ;  /* 0x0000000000f2781c */ /* 0x000fda0001722577 */
[----:B------:R-:W-:Y:S05]  /*2e80*/  @P1 BRA `(.L_x_26) ;  /* 0x0000000400181947 */ /* 0x000fea0003800000 */
[----:B------:R-:W-:-:S04]  /*2e90*/  LOP3.LUT P1, RZ, R16, 0x7fffffff, RZ, 0xc0, !PT ;  /* 0x7fffffff10ff7812 */ /* 0x000fc8000782c0ff */
[----:B------:R-:W-:-:S13]  /*2ea0*/  PLOP3.LUT P0, PT, P0, P1, PT, 0x2f, 0xf2 ;  /* 0x0000000000f2781c */ /* 0x000fda0000702577 */
[----:B------:R-:W-:Y:S05]  /*2eb0*/  @P0 BRA `(.L_x_27) ;  /* 0x0000000400000947 */ /* 0x000fea0003800000 */
[----:B------:R-:W-:Y:S02]  /*2ec0*/  ISETP.GE.AND P0, PT, R17, RZ, PT ;  /* 0x000000ff1100720c */ /* 0x000fe40003f06270 */
[----:B------:R-:W-:-:S11]  /*2ed0*/  ISETP.GE.AND P1, PT, R19, RZ, PT ;  /* 0x000000ff1300720c */ /* 0x000fd60003f26270 */
[----:B------:R-:W-:Y:S02]  /*2ee0*/  @P0 IMAD.MOV.U32 R13, RZ, RZ, RZ ;  /* 0x000000ffff0d0224 */ /* 0x000fe400078e00ff */
[----:B------:R-:W-:Y:S01]  /*2ef0*/  @!P0 FFMA R7, R7, 1.84467440737095516160e+19, RZ ;  /* 0x5f80000007078823 */ /* 0x000fe200000000ff */
[----:B------:R-:W-:Y:S02]  /*2f00*/  @!P0 IMAD.MOV.U32 R13, RZ, RZ, -0x40 ;  /* 0xffffffc0ff0d8424 */ /* 0x000fe400078e00ff */
[----:B------:R-:W-:Y:S02]  /*2f10*/  @!P1 FFMA R16, R4, 1.84467440737095516160e+19, RZ ;  /* 0x5f80000004109823 */ /* 0x000fe400000000ff */
[----:B------:R-:W-:-:S07]  /*2f20*/  @!P1 VIADD R13, R13, 0x40 ;  /* 0x000000400d0d9836 */ /* 0x000fce0000000000 */
.L_x_23:
[----:B------:R-:W-:Y:S01]  /*2f30*/  LEA R15, R14, 0xc0800000, 0x17 ;  /* 0xc08000000e0f7811 */ /* 0x000fe200078eb8ff */
[----:B------:R-:W-:Y:S04]  /*2f40*/  BSSY.RECONVERGENT B3, `(.L_x_28) ;  /* 0x0000036000037945 */ /* 0x000fe80003800200 */
[----:B------:R-:W-:Y:S02]  /*2f50*/  IMAD.IADD R16, R16, 0x1, -R15 ;  /* 0x0000000110107824 */ /* 0x000fe400078e0a0f */
[----:B------:R-:W-:Y:S02]  /*2f60*/  VIADD R15, R18, 0xffffff81 ;  /* 0xffffff81120f7836 */ /* 0x000fe40000000000 */
[----:B------:R0:W1:Y:S01]  /*2f70*/  MUFU.RCP R17, R16 ;  /* 0x0000001000117308 */ /* 0x0000620000001000 */
[----:B------:R-:W-:Y:S01]  /*2f80*/  FADD.FTZ R19, -R16, -RZ ;  /* 0x800000ff10137221 */ /* 0x000fe20000010100 */
[C---:B------:R-:W-:Y:S01]  /*2f90*/  IMAD R4, R15.reuse, -0x800000, R7 ;  /* 0xff8000000f047824 */ /* 0x040fe200078e0207 */
[----:B0-----:R-:W-:-:S05]  /*2fa0*/  IADD3 R16, PT, PT, R15, 0x7f, -R14 ;  /* 0x0000007f0f107810 */ /* 0x001fca0007ffe80e */
[----:B------:R-:W-:Y:S02]  /*2fb0*/  IMAD.IADD R13, R16, 0x1, R13 ;  /* 0x00000001100d7824 */ /* 0x000fe400078e020d */
[----:B-1----:R-:W-:-:S04]  /*2fc0*/  FFMA R18, R17, R19, 1 ;  /* 0x3f80000011127423 */ /* 0x002fc80000000013 */
[----:B------:R-:W-:-:S04]  /*2fd0*/  FFMA R7, R17, R18, R17 ;  /* 0x0000001211077223 */ /* 0x000fc80000000011 */
[----:B------:R-:W-:-:S04]  /*2fe0*/  FFMA R18, R4, R7, RZ ;  /* 0x0000000704127223 */ /* 0x000fc800000000ff */
[----:B------:R-:W-:-:S04]  /*2ff0*/  FFMA R17, R19, R18, R4 ;  /* 0x0000001213117223 */ /* 0x000fc80000000004 */
[----:B------:R-:W-:-:S04]  /*3000*/  FFMA R18, R7, R17, R18 ;  /* 0x0000001107127223 */ /* 0x000fc80000000012 */
[----:B------:R-:W-:-:S04]  /*3010*/  FFMA R19, R19, R18, R4 ;  /* 0x0000001213137223 */ /* 0x000fc80000000004 */
[----:B------:R-:W-:-:S05]  /*3020*/  FFMA R4, R7, R19, R18 ;  /* 0x0000001307047223 */ /* 0x000fca0000000012 */
[----:B------:R-:W-:-:S04]  /*3030*/  SHF.R.U32.HI R14, RZ, 0x17, R4 ;  /* 0x00000017ff0e7819 */ /* 0x000fc80000011604 */
[----:B------:R-:W-:-:S05]  /*3040*/  LOP3.LUT R14, R14, 0xff, RZ, 0xc0, !PT ;  /* 0x000000ff0e0e7812 */ /* 0x000fca00078ec0ff */
[----:B------:R-:W-:-:S04]  /*3050*/  IMAD.IADD R17, R14, 0x1, R13 ;  /* 0x000000010e117824 */ /* 0x000fc800078e020d */
[----:B------:R-:W-:-:S05]  /*3060*/  VIADD R14, R17, 0xffffffff ;  /* 0xffffffff110e7836 */ /* 0x000fca0000000000 */
[----:B------:R-:W-:-:S13]  /*3070*/  ISETP.GE.U32.AND P0, PT, R14, 0xfe, PT ;  /* 0x000000fe0e00780c */ /* 0x000fda0003f06070 */
[----:B------:R-:W-:Y:S05]  /*3080*/  @!P0 BRA `(.L_x_29) ;  /* 0x0000000000808947 */ /* 0x000fea0003800000 */
[----:B------:R-:W-:-:S13]  /*3090*/  ISETP.GT.AND P0, PT, R17, 0xfe, PT ;  /* 0x000000fe1100780c */ /* 0x000fda0003f04270 */
[----:B------:R-:W-:Y:S05]  /*30a0*/  @P0 BRA `(.L_x_30) ;  /* 0x00000000006c0947 */ /* 0x000fea0003800000 */
[----:B------:R-:W-:-:S13]  /*30b0*/  ISETP.GE.AND P0, PT, R17, 0x1, PT ;  /* 0x000000011100780c */ /* 0x000fda0003f06270 */
[----:B------:R-:W-:Y:S05]  /*30c0*/  @P0 BRA `(.L_x_31) ;  /* 0x0000000000740947 */ /* 0x000fea0003800000 */
[----:B------:R-:W-:Y:S02]  /*30d0*/  ISETP.GE.AND P0, PT, R17, -0x18, PT ;  /* 0xffffffe81100780c */ /* 0x000fe40003f06270 */
[----:B------:R-:W-:-:S11]  /*30e0*/  LOP3.LUT R4, R4, 0x80000000, RZ, 0xc0, !PT ;  /* 0x8000000004047812 */ /* 0x000fd600078ec0ff */
[----:B------:R-:W-:Y:S05]  /*30f0*/  @!P0 BRA `(.L_x_31) ;  /* 0x0000000000688947 */ /* 0x000fea0003800000 */
[-CC-:B------:R-:W-:Y:S01]  /*3100*/  FFMA.RZ R13, R7, R19.reuse, R18.reuse ;  /* 0x00000013070d7223 */ /* 0x180fe2000000c012 */
[----:B------:R-:W-:Y:S02]  /*3110*/  VIADD R16, R17, 0x20 ;  /* 0x0000002011107836 */ /* 0x000fe40000000000 */
[-CC-:B------:R-:W-:Y:S01]  /*3120*/  FFMA.RM R14, R7, R19.reuse, R18.reuse ;  /* 0x00000013070e7223 */ /* 0x180fe20000004012 */
[----:B------:R-:W-:Y:S02]  /*3130*/  ISETP.NE.AND P2, PT, R17, RZ, PT ;  /* 0x000000ff1100720c */ /* 0x000fe40003f45270 */
[----:B------:R-:W-:Y:S01]  /*3140*/  LOP3.LUT R15, R13, 0x7fffff, RZ, 0xc0, !PT ;  /* 0x007fffff0d0f7812 */ /* 0x000fe200078ec0ff */
[----:B------:R-:W-:Y:S01]  /*3150*/  FFMA.RP R13, R7, R19, R18 ;  /* 0x00000013070d7223 */ /* 0x000fe20000008012 */
[----:B------:R-:W-:Y:S01]  /*3160*/  IMAD.MOV R7, RZ, RZ, -R17 ;  /* 0x000000ffff077224 */ /* 0x000fe200078e0a11 */
[----:B------:R-:W-:Y:S02]  /*3170*/  ISETP.NE.AND P1, PT, R17, RZ, PT ;  /* 0x000000ff1100720c */ /* 0x000fe40003f25270 */
[----:B------:R-:W-:-:S02]  /*3180*/  LOP3.LUT R15, R15, 0x800000, RZ, 0xfc, !PT ;  /* 0x008000000f0f7812 */ /* 0x000fc400078efcff */
[----:B------:R-:W-:Y:S02]  /*3190*/  FSETP.NEU.FTZ.AND P0, PT, R13, R14, PT ;  /* 0x0000000e0d00720b */ /* 0x000fe40003f1d000 */
[----:B------:R-:W-:Y:S02]  /*31a0*/  SHF.L.U32 R16, R15, R16, RZ ;  /* 0x000000100f107219 */ /* 0x000fe400000006ff */
[----:B------:R-:W-:Y:S02]  /*31b0*/  SEL R14, R7, RZ, P2 ;  /* 0x000000ff070e7207 */ /* 0x000fe40001000000 */
[----:B------:R-:W-:Y:S02]  /*31c0*/  ISETP.NE.AND P1, PT, R16, RZ, P1 ;  /* 0x000000ff1000720c */ /* 0x000fe40000f25270 */
[----:B------:R-:W-:Y:S02]  /*31d0*/  SHF.R.U32.HI R14, RZ, R14, R15 ;  /* 0x0000000eff0e7219 */ /* 0x000fe4000001160f */
[----:B------:R-:W-:-:S02]  /*31e0*/  PLOP3.LUT P0, PT, P0, P1, PT, 0xf8, 0x8f ;  /* 0x00000000008f781c */ /* 0x000fc40000703f70 */
[----:B------:R-:W-:Y:S02]  /*31f0*/  SHF.R.U32.HI R16, RZ, 0x1, R14 ;  /* 0x00000001ff107819 */ /* 0x000fe4000001160e */
[----:B------:R-:W-:-:S04]  /*3200*/  SEL R7, RZ, 0x1, !P0 ;  /* 0x00000001ff077807 */ /* 0x000fc80004000000 */
[----:B------:R-:W-:-:S04]  /*3210*/  LOP3.LUT R7, R7, 0x1, R16, 0xf8, !PT ;  /* 0x0000000107077812 */ /* 0x000fc800078ef810 */
[----:B------:R-:W-:-:S05]  /*3220*/  LOP3.LUT R7, R7, R14, RZ, 0xc0, !PT ;  /* 0x0000000e07077212 */ /* 0x000fca00078ec0ff */
[----:B------:R-:W-:-:S05]  /*3230*/  IMAD.IADD R7, R16, 0x1, R7 ;  /* 0x0000000110077824 */ /* 0x000fca00078e0207 */
[----:B------:R-:W-:Y:S01]  /*3240*/  LOP3.LUT R4, R7, R4, RZ, 0xfc, !PT ;  /* 0x0000000407047212 */ /* 0x000fe200078efcff */
[----:B------:R-:W-:Y:S06]  /*3250*/  BRA `(.L_x_31) ;  /* 0x0000000000107947 */ /* 0x000fec0003800000 */
.L_x_30:
[----:B------:R-:W-:-:S04]  /*3260*/  LOP3.LUT R4, R4, 0x80000000, RZ, 0xc0, !PT ;  /* 0x8000000004047812 */ /* 0x000fc800078ec0ff */
[----:B------:R-:W-:Y:S01]  /*3270*/  LOP3.LUT R4, R4, 0x7f800000, RZ, 0xfc, !PT ;  /* 0x7f80000004047812 */ /* 0x000fe200078efcff */
[----:B------:R-:W-:Y:S06]  /*3280*/  BRA `(.L_x_31) ;  /* 0x0000000000047947 */ /* 0x000fec0003800000 */
.L_x_29:
[----:B------:R-:W-:-:S07]  /*3290*/  IMAD R4, R13, 0x800000, R4 ;  /* 0x008000000d047824 */ /* 0x000fce00078e0204 */
.L_x_31:
[----:B------:R-:W-:Y:S05]  /*32a0*/  BSYNC.RECONVERGENT B3 ;  /* 0x0000000000037941 */ /* 0x000fea0003800200 */
.L_x_28:
[----:B------:R-:W-:Y:S05]  /*32b0*/  BRA `(.L_x_32) ;  /* 0x0000000000207947 */ /* 0x000fea0003800000 */
.L_x_27:
[----:B------:R-:W-:-:S04]  /*32c0*/  LOP3.LUT R4, R16, 0x80000000, R7, 0x48, !PT ;  /* 0x8000000010047812 */ /* 0x000fc800078e4807 */
[----:B------:R-:W-:Y:S01]  /*32d0*/  LOP3.LUT R4, R4, 0x7f800000, RZ, 0xfc, !PT ;  /* 0x7f80000004047812 */ /* 0x000fe200078efcff */
[----:B------:R-:W-:Y:S06]  /*32e0*/  BRA `(.L_x_32) ;  /* 0x0000000000147947 */ /* 0x000fec0003800000 */
.L_x_26:
[----:B------:R-:W-:Y:S01]  /*32f0*/  LOP3.LUT R4, R16, 0x80000000, R7, 0x48, !PT ;  /* 0x8000000010047812 */ /* 0x000fe200078e4807 */
[----:B------:R-:W-:Y:S06]  /*3300*/  BRA `(.L_x_32) ;  /* 0x00000000000c7947 */ /* 0x000fec0003800000 */
.L_x_25:
[----:B------:R-:W0:Y:S01]  /*3310*/  MUFU.RSQ R4, -QNAN ;  /* 0xffc0000000047908 */ /* 0x000e220000001400 */
[----:B------:R-:W-:Y:S05]  /*3320*/  BRA `(.L_x_32) ;  /* 0x0000000000047947 */ /* 0x000fea0003800000 */
.L_x_24:
[----:B------:R-:W-:-:S07]  /*3330*/  FADD.FTZ R4, R7, R4 ;  /* 0x0000000407047221 */ /* 0x000fce0000010000 */
.L_x_32:
[----:B------:R-:W-:Y:S05]  /*3340*/  BSYNC.RECONVERGENT B2 ;  /* 0x0000000000027941 */ /* 0x000fea0003800200 */
.L_x_22:
[----:B------:R-:W-:-:S04]  /*3350*/  IMAD.MOV.U32 R13, RZ, RZ, 0x0 ;  /* 0x00000000ff0d7424 */ /* 0x000fc800078e00ff */
[----:B0-----:R-:W-:Y:S05]  /*3360*/  RET.REL.NODEC R12 `(_Z13lud_perimeterPfii) ;  /* 0xffffffcc0c247950 */ /* 0x001fea0003c3ffff */
.L_x_33:
        /* <DEDUP_REMOVED lines=9> */
.L_x_63:


//--------------------- .text._Z12lud_diagonalPfii --------------------------
	.section	.text._Z12lud_diagonalPfii,"ax",@progbits
	.align	128
        .global         _Z12lud_diagonalPfii
        .type           _Z12lud_diagonalPfii,@function
        .size           _Z12lud_diagonalPfii,(.L_x_64 - _Z12lud_diagonalPfii)
        .other          _Z12lud_diagonalPfii,@"STO_CUDA_ENTRY STV_DEFAULT"
_Z12lud_diagonalPfii:
.text._Z12lud_diagonalPfii:
[----:B------:R-:W-:Y:S01]  /*0000*/  LDC R1, c[0x0][0x37c] ;  /* 0x0000df00ff017b82 */ /* 0x000fe20000000800 */
[----:B------:R-:W0:Y:S01]  /*0010*/  S2R R27, SR_TID.X ;  /* 0x00000000001b7919 */ /* 0x000e220000002100 */
[----:B------:R-:W1:Y:S06]  /*0020*/  LDCU.64 UR6, c[0x0][0x388] ;  /* 0x00007100ff0677ac */ /* 0x000e6c0008000a00 */
[----:B------:R-:W2:Y:S01]  /*0030*/  LDC.64 R22, c[0x0][0x380] ;  /* 0x0000e000ff167b82 */ /* 0x000ea20000000a00 */
[----:B------:R-:W3:Y:S01]  /*0040*/  LDCU.64 UR10, c[0x0][0x358] ;  /* 0x00006b00ff0a77ac */ /* 0x000ee20008000a00 */
[----:B-1----:R-:W-:-:S06]  /*0050*/  UIMAD UR4, UR7, UR6, UR7 ;  /* 0x00000006070472a4 */ /* 0x002fcc000f8e0207 */
[----:B0-----:R-:W-:-:S04]  /*0060*/  VIADD R5, R27, UR4 ;  /* 0x000000041b057c36 */ /* 0x001fc80008000000 */
[C---:B------:R-:W-:Y:S02]  /*0070*/  VIADD R7, R5.reuse, UR6 ;  /* 0x0000000605077c36 */ /* 0x040fe40008000000 */
[----:B--2---:R-:W-:-:S03]  /*0080*/  IMAD.WIDE.U32 R4, R5, 0x4, R22 ;  /* 0x0000000405047825 */ /* 0x004fc600078e0016 */
[C---:B------:R-:W-:Y:S01]  /*0090*/  IADD3 R11, PT, PT, R7.reuse, UR6, RZ ;  /* 0x00000006070b7c10 */ /* 0x040fe2000fffe0ff */
[--C-:B------:R-:W-:Y:S01]  /*00a0*/  IMAD.WIDE.U32 R6, R7, 0x4, R22.reuse ;  /* 0x0000000407067825 */ /* 0x100fe200078e0016 */
[----:B---3--:R-:W2:Y:S03]  /*00b0*/  LDG.E R0, desc[UR10][R4.64] ;  /* 0x0000000a04007981 */ /* 0x008ea6000c1e1900 */
[C---:B------:R-:W-:Y:S01]  /*00c0*/  VIADD R29, R11.reuse, UR6 ;  /* 0x000000060b1d7c36 */ /* 0x040fe20008000000 */
[----:B------:R-:W3:Y:S01]  /*00d0*/  LDG.E R3, desc[UR10][R6.64] ;  /* 0x0000000a06037981 */ /* 0x000ee2000c1e1900 */
[----:B------:R-:W0:Y:S01]  /*00e0*/  S2UR UR5, SR_CgaCtaId ;  /* 0x00000000000579c3 */ /* 0x000e220000008800 */
[----:B------:R-:W-:-:S04]  /*00f0*/  IMAD.WIDE.U32 R8, R11, 0x4, R22 ;  /* 0x000000040b087825 */ /* 0x000fc800078e0016 */
[----:B------:R-:W-:Y:S01]  /*0100*/  VIADD R31, R29, UR6 ;  /* 0x000000061d1f7c36 */ /* 0x000fe20008000000 */
[----:B------:R1:W4:Y:S04]  /*0110*/  LDG.E R2, desc[UR10][R8.64] ;  /* 0x0000000a08027981 */ /* 0x000328000c1e1900 */
[----:B------:R-:W-:-:S05]  /*0120*/  IADD3 R33, PT, PT, R31, UR6, RZ ;  /* 0x000000061f217c10 */ /* 0x000fca000fffe0ff */
[----:B------:R-:W-:-:S04]  /*0130*/  VIADD R21, R33, UR6 ;  /* 0x0000000621157c36 */ /* 0x000fc80008000000 */
[----:B------:R-:W-:-:S05]  /*0140*/  VIADD R19, R21, UR6 ;  /* 0x0000000615137c36 */ /* 0x000fca0008000000 */
[----:B------:R-:W-:-:S05]  /*0150*/  IADD3 R17, PT, PT, R19, UR6, RZ ;  /* 0x0000000613117c10 */ /* 0x000fca000fffe0ff */
[----:B------:R-:W-:-:S04]  /*0160*/  VIADD R15, R17, UR6 ;  /* 0x00000006110f7c36 */ /* 0x000fc80008000000 */
[----:B------:R-:W-:-:S05]  /*0170*/  VIADD R13, R15, UR6 ;  /* 0x000000060f0d7c36 */ /* 0x000fca0008000000 */
[----:B------:R-:W-:-:S05]  /*0180*/  IADD3 R11, PT, PT, R13, UR6, RZ ;  /* 0x000000060d0b7c10 */ /* 0x000fca000fffe0ff */
[----:B-1----:R-:W-:-:S05]  /*0190*/  VIADD R9, R11, UR6 ;  /* 0x000000060b097c36 */ /* 0x002fca0008000000 */
[----:B------:R-:W-:Y:S01]  /*01a0*/  IADD3 R7, PT, PT, R9, UR6, RZ ;  /* 0x0000000609077c10 */ /* 0x000fe2000fffe0ff */
[----:B------:R-:W-:-:S04]  /*01b0*/  UMOV UR4, 0x400 ;  /* 0x0000040000047882 */ /* 0x000fc80000000000 */
[----:B------:R-:W-:Y:S01]  /*01c0*/  VIADD R5, R7, UR6 ;  /* 0x0000000607057c36 */ /* 0x000fe20008000000 */
[----:B0-----:R-:W-:-:S04]  /*01d0*/  ULEA UR4, UR5, UR4, 0x18 ;  /* 0x0000000405047291 */ /* 0x001fc8000f8ec0ff */
[----:B------:R-:W-:Y:S01]  /*01e0*/  IADD3 R35, PT, PT, R5, UR6, RZ ;  /* 0x0000000605237c10 */ /* 0x000fe2000fffe0ff */
[----:B------:R-:W-:Y:S01]  /*01f0*/  IMAD.WIDE.U32 R28, R29, 0x4, R22 ;  /* 0x000000041d1c7825 */ /* 0x000fe200078e0016 */
[----:B------:R-:W-:-:S03]  /*0200*/  LEA R27, R27, UR4, 0x2 ;  /* 0x000000041b1b7c11 */ /* 0x000fc6000f8e10ff */
[--C-:B------:R-:W-:Y:S01]  /*0210*/  IMAD.WIDE.U32 R30, R31, 0x4, R22.reuse ;  /* 0x000000041f1e7825 */ /* 0x100fe200078e0016 */
[----:B------:R-:W5:Y:S03]  /*0220*/  LDG.E R24, desc[UR10][R28.64] ;  /* 0x0000000a1c187981 */ /* 0x000f66000c1e1900 */
        /* <DEDUP_REMOVED lines=20> */
[----:B------:R-:W-:Y:S01]  /*0370*/  IMAD.WIDE.U32 R22, R35, 0x4, R22 ;  /* 0x0000000423167825 */ /* 0x000fe200078e0016 */
[----:B--2---:R0:W-:Y:S04]  /*0380*/  STS [R27], R0 ;  /* 0x000000001b007388 */ /* 0x0041e80000000800 */
[----:B---3--:R1:W-:Y:S04]  /*0390*/  STS [R27+0x40], R3 ;  /* 0x000040031b007388 */ /* 0x0083e80000000800 */
[----:B0-----:R-:W2:Y:S04]  /*03a0*/  LDG.E R0, desc[UR10][R4.64] ;  /* 0x0000000a04007981 */ /* 0x001ea8000c1e1900 */
[----:B-1----:R-:W3:Y:S04]  /*03b0*/  LDG.E R3, desc[UR10][R22.64] ;  /* 0x0000000a16037981 */ /* 0x002ee8000c1e1900 */
[----:B----4-:R0:W-:Y:S01]  /*03c0*/  STS [R27+0x80], R2 ;  /* 0x000080021b007388 */ /* 0x0101e20000000800 */
[----:B------:R-:W-:Y:S01]  /*03d0*/  UMOV UR4, URZ ;  /* 0x000000ff00047c82 */ /* 0x000fe20008000000 */
[----:B0-----:R-:W-:-:S02]  /*03e0*/  PRMT R2, RZ, 0x7610, R2 ;  /* 0x00007610ff027816 */ /* 0x001fc40000000002 */
[----:B-----5:R0:W-:Y:S04]  /*03f0*/  STS [R27+0xc0], R24 ;  /* 0x0000c0181b007388 */ /* 0x0201e80000000800 */
[----:B------:R1:W-:Y:S04]  /*0400*/  STS [R27+0x100], R25 ;  /* 0x000100191b007388 */ /* 0x0003e80000000800 */
        /* <DEDUP_REMOVED lines=8> */
[----:B------:R1:W-:Y:S01]  /*0490*/  STS [R27+0x340], R33 ;  /* 0x000340211b007388 */ /* 0x0003e20000000800 */
[----:B0-----:R-:W-:-:S03]  /*04a0*/  PRMT R24, RZ, 0x7610, R24 ;  /* 0x00007610ff187816 */ /* 0x001fc60000000018 */
[----:B--2---:R1:W-:Y:S04]  /*04b0*/  STS [R27+0x380], R0 ;  /* 0x000380001b007388 */ /* 0x0043e80000000800 */
[----:B---3--:R1:W-:Y:S01]  /*04c0*/  STS [R27+0x3c0], R3 ;  /* 0x0003c0031b007388 */ /* 0x0083e20000000800 */
[----:B------:R-:W-:Y:S06]  /*04d0*/  BAR.SYNC.DEFER_BLOCKING 0x0 ;  /* 0x0000000000007b1d */ /* 0x000fec0000010000 */
.L_x_50:
[----:B01----:R-:W0:Y:S01]  /*04e0*/  S2R R30, SR_TID.X ;  /* 0x00000000001e7919 */ /* 0x003e220000002100 */
[----:B------:R-:W-:Y:S01]  /*04f0*/  UIADD3 UR5, UPT, UPT, UR4, 0x1, URZ ;  /* 0x0000000104057890 */ /* 0x000fe2000fffe0ff */
[C---:B--23--:R-:W-:Y:S01]  /*0500*/  VIADD R0, R2.reuse, 0x1 ;  /* 0x0000000102007836 */ /* 0x04cfe20000000000 */
[----:B------:R-:W-:Y:S01]  /*0510*/  UMOV UR6, UR4 ;  /* 0x0000000400067c82 */ /* 0x000fe20008000000 */
[----:B------:R-:W-:Y:S01]  /*0520*/  BSSY.RECONVERGENT B0, `(.L_x_34) ;  /* 0x000009f000007945 */ /* 0x000fe20003800200 */
[----:B------:R-:W-:Y:S01]  /*0530*/  UISETP.NE.AND UP0, UPT, UR5, 0xf, UPT ;  /* 0x0000000f0500788c */ /* 0x000fe2000bf05270 */
[----:B------:R-:W-:Y:S02]  /*0540*/  PRMT R26, R2, 0x7610, R26 ;  /* 0x00007610021a7816 */ /* 0x000fe4000000001a */
[----:B------:R-:W-:Y:S02]  /*0550*/  PRMT R2, R0, 0x7610, R2 ;  /* 0x0000761000027816 */ /* 0x000fe40000000002 */
[----:B0-----:R-:W-:Y:S01]  /*0560*/  ISETP.GT.U32.AND P0, PT, R30, UR4, PT ;  /* 0x000000041e007c0c */ /* 0x001fe2000bf04070 */
[----:B------:R-:W-:-:S12]  /*0570*/  UMOV UR4, UR5 ;  /* 0x0000000500047c82 */ /* 0x000fd80008000000 */
[----:B------:R-:W-:Y:S05]  /*0580*/  @!P0 BRA `(.L_x_35) ;  /* 0x0000000800608947 */ /* 0x000fea0003800000 */
[----:B------:R-:W-:-:S09]  /*0590*/  UISETP.NE.AND UP1, UPT, UR6, URZ, UPT ;  /* 0x000000ff0600728c */ /* 0x000fd2000bf25270 */
[----:B------:R-:W-:Y:S05]  /*05a0*/  BRA.U UP1, `(.L_x_36) ;  /* 0x0000000101207547 */ /* 0x000fea000b800000 */
[----:B------:R-:W0:Y:S01]  /*05b0*/  S2UR UR7, SR_CgaCtaId ;  /* 0x00000000000779c3 */ /* 0x000e220000008800 */
[----:B------:R-:W-:Y:S02]  /*05c0*/  UMOV UR5, 0x400 ;  /* 0x0000040000057882 */ /* 0x000fe40000000000 */
[----:B0-----:R-:W-:-:S06]  /*05d0*/  ULEA UR5, UR7, UR5, 0x18 ;  /* 0x0000000507057291 */ /* 0x001fcc000f8ec0ff */
[----:B------:R-:W-:-:S05]  /*05e0*/  MOV R25, UR5 ;  /* 0x0000000500197c02 */ /* 0x000fca0008000f00 */
[----:B------:R-:W-:-:S04]  /*05f0*/  IMAD R3, R30, 0x4, R25 ;  /* 0x000000041e037824 */ /* 0x000fc800078e0219 */
[----:B------:R-:W-:-:S06]  /*0600*/  IMAD R3, R30, 0x3c, R3 ;  /* 0x0000003c1e037824 */ /* 0x000fcc00078e0203 */
[----:B------:R-:W0:Y:S01]  /*0610*/  LDS R3, [R3] ;  /* 0x0000000003037984 */ /* 0x000e220000000800 */
[----:B------:R-:W-:Y:S05]  /*0620*/  BRA `(.L_x_37) ;  /* 0x0000000400dc7947 */ /* 0x000fea0003800000 */
.L_x_36:
[----:B------:R-:W0:Y:S01]  /*0630*/  S2UR UR7, SR_CgaCtaId ;  /* 0x00000000000779c3 */ /* 0x000e220000008800 */
[----:B------:R-:W-:Y:S01]  /*0640*/  UMOV UR5, 0x400 ;  /* 0x0000040000057882 */ /* 0x000fe20000000000 */
[----:B------:R-:W-:Y:S01]  /*0650*/  UISETP.GE.U32.AND UP1, UPT, UR6, 0x8, UPT ;  /* 0x000000080600788c */ /* 0x000fe2000bf26070 */
[----:B------:R-:W-:Y:S01]  /*0660*/  HFMA2 R27, -RZ, RZ, 0, 0 ;  /* 0x00000000ff1b7431 */ /* 0x000fe200000001ff */
[----:B0-----:R-:W-:-:S06]  /*0670*/  ULEA UR5, UR7, UR5, 0x18 ;  /* 0x0000000507057291 */ /* 0x001fcc000f8ec0ff */
[----:B------:R-:W-:-:S05]  /*0680*/  MOV R25, UR5 ;  /* 0x0000000500197c02 */ /* 0x000fca0008000f00 */
[----:B------:R-:W-:-:S04]  /*0690*/  IMAD R3, R30, 0x4, R25 ;  /* 0x000000041e037824 */ /* 0x000fc800078e0219 */
[----:B------:R-:W-:Y:S01]  /*06a0*/  IMAD R0, R30, 0x3c, R3 ;  /* 0x0000003c1e007824 */ /* 0x000fe200078e0203 */
[----:B------:R-:W-:-:S05]  /*06b0*/  MOV R3, UR6 ;  /* 0x0000000600037c02 */ /* 0x000fca0008000f00 */
[----:B------:R-:W-:-:S05]  /*06c0*/  IMAD R28, R3, 0x4, R0 ;  /* 0x00000004031c7824 */ /* 0x000fca00078e0200 */
[----:B------:R0:W1:Y:S01]  /*06d0*/  LDS R3, [R28] ;  /* 0x000000001c037984 */ /* 0x0000620000000800 */
[----:B------:R-:W-:Y:S05]  /*06e0*/  BRA.U !UP1, `(.L_x_38) ;  /* 0x0000000109b47547 */ /* 0x000fea000b800000 */
[----:B------:R-:W-:Y:S01]  /*06f0*/  IMAD.U32 R32, RZ, RZ, UR6 ;  /* 0x00000006ff207e24 */ /* 0x000fe2000f8e00ff */
[----:B------:R-:W-:Y:S01]  /*0700*/  LEA R27, R30, R25, 0x6 ;  /* 0x000000191e1b7211 */ /* 0x000fe200078e30ff */
[----:B------:R-:W-:Y:S02]  /*0710*/  ULOP3.LUT UR5, UR6, 0x7ffffff8, URZ, 0xc0, !UPT ;  /* 0x7ffffff806057892 */ /* 0x000fe4000f8ec0ff */
[----:B------:R-:W-:Y:S01]  /*0720*/  IMAD R29, R32, 0x4, R25 ;  /* 0x00000004201d7824 */ /* 0x000fe200078e0219 */
[----:B------:R-:W-:Y:S01]  /*0730*/  IADD3 R27, PT, PT, R27, 0x10, RZ ;  /* 0x000000101b1b7810 */ /* 0x000fe20007ffe0ff */
[----:B------:R-:W-:Y:S02]  /*0740*/  UIADD3 UR7, UPT, UPT, -UR5, URZ, URZ ;  /* 0x000000ff05077290 */ /* 0x000fe4000fffe1ff */
[----:B------:R-:W-:-:S10]  /*0750*/  VIADD R29, R29, 0x100 ;  /* 0x000001001d1d7836 */ /* 0x000fd40000000000 */
.L_x_39:
[----:B------:R-:W-:Y:S01]  /*0760*/  LDS R30, [R27+-0x10] ;  /* 0xfffff0001b1e7984 */ /* 0x000fe20000000800 */
[----:B------:R-:W-:-:S03]  /*0770*/  UIADD3 UR7, UPT, UPT, UR7, 0x8, URZ ;  /* 0x0000000807077890 */ /* 0x000fc6000fffe0ff */
[----:B------:R-:W1:Y:S01]  /*0780*/  LDS R31, [R29+-0x100] ;  /* 0xffff00001d1f7984 */ /* 0x000e620000000800 */
[----:B------:R-:W-:Y:S01]  /*0790*/  UISETP.NE.AND UP1, UPT, UR7, URZ, UPT ;  /* 0x000000ff0700728c */ /* 0x000fe2000bf25270 */
[----:B-1----:R-:W-:-:S05]  /*07a0*/  FFMA R31, -R30, R31, R3 ;  /* 0x0000001f1e1f7223 */ /* 0x002fca0000000103 */
[----:B------:R-:W-:Y:S04]  /*07b0*/  STS [R28], R31 ;  /* 0x0000001f1c007388 */ /* 0x000fe80000000800 */
[----:B------:R-:W-:Y:S04]  /*07c0*/  LDS R30, [R27+-0xc] ;  /* 0xfffff4001b1e7984 */ /* 0x000fe80000000800 */
[----:B--2---:R-:W1:Y:S02]  /*07d0*/  LDS R3, [R29+-0xc0] ;  /* 0xffff40001d037984 */ /* 0x004e640000000800 */
[----:B-1----:R-:W-:-:S05]  /*07e0*/  FFMA R3, -R30, R3, R31 ;  /* 0x000000031e037223 */ /* 0x002fca000000011f */
[----:B------:R-:W-:Y:S04]  /*07f0*/  STS [R28], R3 ;  /* 0x000000031c007388 */ /* 0x000fe80000000800 */
[----:B------:R-:W-:Y:S04]  /*0800*/  LDS R30, [R27+-0x8] ;  /* 0xfffff8001b1e7984 */ /* 0x000fe80000000800 */
[----:B------:R-:W1:Y:S02]  /*0810*/  LDS R32, [R29+-0x80] ;  /* 0xffff80001d207984 */ /* 0x000e640000000800 */
[----:B-1----:R-:W-:-:S05]  /*0820*/  FFMA R33, -R30, R32, R3 ;  /* 0x000000201e217223 */ /* 0x002fca0000000103 */
[----:B------:R-:W-:Y:S04]  /*0830*/  STS [R28], R33 ;  /* 0x000000211c007388 */ /* 0x000fe80000000800 */
[----:B------:R-:W-:Y:S04]  /*0840*/  LDS R30, [R27+-0x4] ;  /* 0xfffffc001b1e7984 */ /* 0x000fe80000000800 */
[----:B------:R-:W1:Y:S02]  /*0850*/  LDS R32, [R29+-0x40] ;  /* 0xffffc0001d207984 */ /* 0x000e640000000800 */
[----:B-1----:R-:W-:-:S05]  /*0860*/  FFMA R31, -R30, R32, R33 ;  /* 0x000000201e1f7223 */ /* 0x002fca0000000121 */
[----:B------:R-:W-:Y:S04]  /*0870*/  STS [R28], R31 ;  /* 0x0000001f1c007388 */ /* 0x000fe80000000800 */
[----:B------:R-:W-:Y:S04]  /*0880*/  LDS R30, [R27] ;  /* 0x000000001b1e7984 */ /* 0x000fe80000000800 */
[----:B------:R-:W1:Y:S02]  /*0890*/  LDS R32, [R29] ;  /* 0x000000001d207984 */ /* 0x000e640000000800 */
[----:B-1----:R-:W-:-:S05]  /*08a0*/  FFMA R3, -R30, R32, R31 ;  /* 0x000000201e037223 */ /* 0x002fca000000011f */
[----:B------:R-:W-:Y:S04]  /*08b0*/  STS [R28], R3 ;  /* 0x000000031c007388 */ /* 0x000fe80000000800 */
[----:B------:R-:W-:Y:S04]  /*08c0*/  LDS R30, [R27+0x4] ;  /* 0x000004001b1e7984 */ /* 0x000fe80000000800 */
[----:B------:R-:W1:Y:S02]  /*08d0*/  LDS R32, [R29+0x40] ;  /* 0x000040001d207984 */ /* 0x000e640000000800 */
[----:B-1----:R-:W-:-:S05]  /*08e0*/  FFMA R33, -R30, R32, R3 ;  /* 0x000000201e217223 */ /* 0x002fca0000000103 */
[----:B------:R-:W-:Y:S04]  /*08f0*/  STS [R28], R33 ;  /* 0x000000211c007388 */ /* 0x000fe80000000800 */
[----:B------:R-:W-:Y:S04]  /*0900*/  LDS R30, [R27+0x8] ;  /* 0x000008001b1e7984 */ /* 0x000fe80000000800 */
[----:B------:R-:W1:Y:S02]  /*0910*/  LDS R32, [R29+0x80] ;  /* 0x000080001d207984 */ /* 0x000e640000000800 */
[----:B-1----:R-:W-:-:S05]  /*0920*/  FFMA R31, -R30, R32, R33 ;  /* 0x000000201e1f7223 */ /* 0x002fca0000000121 */
[----:B------:R-:W-:Y:S04]  /*0930*/  STS [R28], R31 ;  /* 0x0000001f1c007388 */ /* 0x000fe80000000800 */
[----:B------:R1:W-:Y:S04]  /*0940*/  LDS R30, [R27+0xc] ;  /* 0x00000c001b1e7984 */ /* 0x0003e80000000800 */
[----:B------:R2:W3:Y:S01]  /*0950*/  LDS R32, [R29+0xc0] ;  /* 0x0000c0001d207984 */ /* 0x0004e20000000800 */
[----:B-1----:R-:W-:Y:S01]  /*0960*/  IADD3 R27, PT, PT, R27, 0x20, RZ ;  /* 0x000000201b1b7810 */ /* 0x002fe20007ffe0ff */
[----:B--2---:R-:W-:-:S02]  /*0970*/  VIADD R29, R29, 0x200 ;  /* 0x000002001d1d7836 */ /* 0x004fc40000000000 */
[----:B---3--:R-:W-:-:S05]  /*0980*/  FFMA R3, -R30, R32, R31 ;  /* 0x000000201e037223 */ /* 0x008fca000000011f */
[----:B------:R2:W-:Y:S01]  /*0990*/  STS [R28], R3 ;  /* 0x000000031c007388 */ /* 0x0005e20000000800 */
[----:B------:R-:W-:Y:S05]  /*09a0*/  BRA.U UP1, `(.L_x_39) ;  /* 0xfffffffd016c7547 */ /* 0x000fea000b83ffff */
[----:B------:R-:W-:-:S07]  /*09b0*/  MOV R27, UR5 ;  /* 0x00000005001b7c02 */ /* 0x000fce0008000f00 */
.L_x_38:
[----:B------:R-:W-:-:S09]  /*09c0*/  ULOP3.LUT UP1, URZ, UR6, 0x7, URZ, 0xc0, !UPT ;  /* 0x0000000706ff7892 */ /* 0x000fd2000f82c0ff */
[----:B------:R-:W-:Y:S05]  /*09d0*/  BRA.U !UP1, `(.L_x_37) ;  /* 0x0000000109f07547 */ /* 0x000fea000b800000 */
[----:B------:R-:W-:-:S04]  /*09e0*/  LOP3.LUT R26, R26, 0x7, RZ, 0xc0, !PT ;  /* 0x000000071a1a7812 */ /* 0x000fc800078ec0ff */
[C---:B------:R-:W-:Y:S01]  /*09f0*/  LOP3.LUT P1, RZ, R26.reuse, 0x3, RZ, 0xc0, !PT ;  /* 0x000000031aff7812 */ /* 0x040fe2000782c0ff */
[----:B0-2---:R-:W-:-:S05]  /*0a00*/  VIADD R28, R26, 0xffffffff ;  /* 0xffffffff1a1c7836 */ /* 0x005fca0000000000 */
[----:B------:R-:W-:-:S13]  /*0a10*/  ISETP.GE.U32.AND P0, PT, R28, 0x3, PT ;  /* 0x000000031c00780c */ /* 0x000fda0003f06070 */
[----:B------:R-:W-:Y:S05]  /*0a20*/  @!P0 BRA `(.L_x_40) ;  /* 0x00000000005c8947 */ /* 0x000fea0003800000 */
[----:B------:R-:W-:Y:S02]  /*0a30*/  MOV R28, UR6 ;  /* 0x00000006001c7c02 */ /* 0x000fe40008000f00 */
[C---:B------:R-:W-:Y:S02]  /*0a40*/  LEA R29, R27.reuse, R0, 0x2 ;  /* 0x000000001b1d7211 */ /* 0x040fe400078e10ff */
[----:B------:R-:W-:Y:S01]  /*0a50*/  MOV R33, UR6 ;  /* 0x0000000600217c02 */ /* 0x000fe20008000f00 */
[----:B------:R-:W-:Y:S02]  /*0a60*/  IMAD R28, R28, 0x4, R25 ;  /* 0x000000041c1c7824 */ /* 0x000fe400078e0219 */
[----:B------:R-:W-:Y:S02]  /*0a70*/  LDS R30, [R29] ;  /* 0x000000001d1e7984 */ /* 0x000fe40000000800 */
[C---:B------:R-:W-:Y:S01]  /*0a80*/  IMAD R28, R27.reuse, 0x40, R28 ;  /* 0x000000401b1c7824 */ /* 0x040fe200078e021c */
[----:B------:R-:W-:Y:S01]  /*0a90*/  IADD3 R27, PT, PT, R27, 0x4, RZ ;  /* 0x000000041b1b7810 */ /* 0x000fe20007ffe0ff */
[----:B------:R-:W-:-:S03]  /*0aa0*/  IMAD R26, R33, 0x4, R0 ;  /* 0x00000004211a7824 */ /* 0x000fc600078e0200 */
[----:B------:R-:W1:Y:S02]  /*0ab0*/  LDS R31, [R28] ;  /* 0x000000001c1f7984 */ /* 0x000e640000000800 */
[----:B-1----:R-:W-:-:S05]  /*0ac0*/  FFMA R31, -R30, R31, R3 ;  /* 0x0000001f1e1f7223 */ /* 0x002fca0000000103 */
        /* <DEDUP_REMOVED lines=13> */
.L_x_40:
[----:B------:R-:W-:Y:S05]  /*0ba0*/  @!P1 BRA `(.L_x_37) ;  /* 0x00000000007c9947 */ /* 0x000fea0003800000 */
[C---:B0-----:R-:W-:Y:S02]  /*0bb0*/  LOP3.LUT R26, R24.reuse, 0x3, RZ, 0xc0, !PT ;  /* 0x00000003181a7812 */ /* 0x041fe400078ec0ff */
[----:B------:R-:W-:Y:S02]  /*0bc0*/  LOP3.LUT R28, R24, 0x1, RZ, 0xc0, !PT ;  /* 0x00000001181c7812 */ /* 0x000fe400078ec0ff */
[----:B------:R-:W-:Y:S02]  /*0bd0*/  ISETP.NE.AND P0, PT, R26, 0x1, PT ;  /* 0x000000011a00780c */ /* 0x000fe40003f05270 */
[----:B------:R-:W-:-:S11]  /*0be0*/  ISETP.NE.U32.AND P1, PT, R28, 0x1, PT ;  /* 0x000000011c00780c */ /* 0x000fd60003f25070 */
[----:B------:R-:W-:Y:S05]  /*0bf0*/  @!P0 BRA `(.L_x_41) ;  /* 0x00000000003c8947 */ /* 0x000fea0003800000 */
[----:B------:R-:W-:Y:S02]  /*0c00*/  IMAD.U32 R26, RZ, RZ, UR6 ;  /* 0x00000006ff1a7e24 */ /* 0x000fe4000f8e00ff */
[----:B------:R-:W-:Y:S02]  /*0c10*/  IMAD R29, R27, 0x4, R0 ;  /* 0x000000041b1d7824 */ /* 0x000fe400078e0200 */
[----:B------:R-:W-:Y:S01]  /*0c20*/  IMAD.U32 R31, RZ, RZ, UR6 ;  /* 0x00000006ff1f7e24 */ /* 0x000fe2000f8e00ff */
[----:B------:R-:W-:-:S04]  /*0c30*/  LEA R26, R26, R25, 0x2 ;  /* 0x000000191a1a7211 */ /* 0x000fc800078e10ff */
[C---:B------:R-:W-:Y:S01]  /*0c40*/  LEA R30, R27.reuse, R26, 0x6 ;  /* 0x0000001a1b1e7211 */ /* 0x040fe200078e30ff */
[----:B------:R-:W-:Y:S01]  /*0c50*/  VIADD R27, R27, 0x2 ;  /* 0x000000021b1b7836 */ /* 0x000fe20000000000 */
[----:B------:R-:W-:Y:S01]  /*0c60*/  LDS R26, [R29] ;  /* 0x000000001d1a7984 */ /* 0x000fe20000000800 */
[----:B------:R-:W-:-:S03]  /*0c70*/  LEA R31, R31, R0, 0x2 ;  /* 0x000000001f1f7211 */ /* 0x000fc600078e10ff */
[----:B------:R-:W1:Y:S02]  /*0c80*/  LDS R28, [R30] ;  /* 0x000000001e1c7984 */ /* 0x000e640000000800 */
[----:B-1----:R-:W-:-:S05]  /*0c90*/  FFMA R26, -R26, R28, R3 ;  /* 0x0000001c1a1a7223 */ /* 0x002fca0000000103 */
[----:B------:R-:W-:Y:S04]  /*0ca0*/  STS [R31], R26 ;  /* 0x0000001a1f007388 */ /* 0x000fe80000000800 */
[----:B------:R-:W-:Y:S04]  /*0cb0*/  LDS R3, [R29+0x4] ;  /* 0x000004001d037984 */ /* 0x000fe80000000800 */
[----:B------:R-:W0:Y:S02]  /*0cc0*/  LDS R28, [R30+0x40] ;  /* 0x000040001e1c7984 */ /* 0x000e240000000800 */
[----:B0-----:R-:W-:-:S05]  /*0cd0*/  FFMA R3, -R3, R28, R26 ;  /* 0x0000001c03037223 */ /* 0x001fca000000011a */
[----:B------:R0:W-:Y:S02]  /*0ce0*/  STS [R31], R3 ;  /* 0x000000031f007388 */ /* 0x0001e40000000800 */
.L_x_41:
[----:B------:R-:W-:Y:S05]  /*0cf0*/  @P1 BRA `(.L_x_37) ;  /* 0x0000000000281947 */ /* 0x000fea0003800000 */
[----:B------:R-:W-:Y:S02]  /*0d00*/  MOV R28, UR6 ;  /* 0x00000006001c7c02 */ /* 0x000fe40008000f00 */
[----:B------:R-:W-:Y:S02]  /*0d10*/  LEA R26, R27, R0, 0x2 ;  /* 0x000000001b1a7211 */ /* 0x000fe400078e10ff */
[----:B------:R-:W-:Y:S01]  /*0d20*/  MOV R29, UR6 ;  /* 0x00000006001d7c02 */ /* 0x000fe20008000f00 */
[----:B------:R-:W-:-:S03]  /*0d30*/  IMAD R28, R28, 0x4, R25 ;  /* 0x000000041c1c7824 */ /* 0x000fc600078e0219 */
[----:B------:R-:W-:Y:S01]  /*0d40*/  LDS R26, [R26] ;  /* 0x000000001a1a7984 */ /* 0x000fe20000000800 */
[----:B------:R-:W-:Y:S02]  /*0d50*/  IMAD R27, R27, 0x40, R28 ;  /* 0x000000401b1b7824 */ /* 0x000fe400078e021c */
[----:B------:R-:W-:-:S04]  /*0d60*/  IMAD R0, R29, 0x4, R0 ;  /* 0x000000041d007824 */ /* 0x000fc800078e0200 */
[----:B------:R-:W0:Y:S02]  /*0d70*/  LDS R27, [R27] ;  /* 0x000000001b1b7984 */ /* 0x000e240000000800 */
[----:B01----:R-:W-:-:S05]  /*0d80*/  FFMA R3, -R26, R27, R3 ;  /* 0x0000001b1a037223 */ /* 0x003fca0000000103 */
[----:B------:R3:W-:Y:S02]  /*0d90*/  STS [R0], R3 ;  /* 0x0000000300007388 */ /* 0x0007e40000000800 */
.L_x_37:
[----:B------:R-:W-:Y:S01]  /*0da0*/  R2UR UR5, R25 ;  /* 0x00000000190572ca */ /* 0x000fe200000e0000 */
[----:B------:R-:W-:-:S12]  /*0db0*/  BSSY.RECONVERGENT B1, `(.L_x_42) ;  /* 0x000000f000017945 */ /* 0x000fd80003800200 */
[----:B------:R-:W-:-:S04]  /*0dc0*/  ULEA UR5, UR6, UR5, 0x2 ;  /* 0x0000000506057291 */ /* 0x000fc8000f8e10ff */
[----:B------:R-:W-:-:S04]  /*0dd0*/  UIMAD UR5, UR6, 0x3c, UR5 ;  /* 0x0000003c060578a4 */ /* 0x000fc8000f8e0205 */
[----:B------:R-:W-:-:S09]  /*0de0*/  ULEA UR5, UR6, UR5, 0x2 ;  /* 0x0000000506057291 */ /* 0x000fd2000f8e10ff */
[----:B------:R-:W4:Y:S02]  /*0df0*/  LDS R30, [UR5] ;  /* 0x00000005ff1e7984 */ /* 0x000f240008000800 */
[----:B----4-:R-:W3:Y:S08]  /*0e00*/  MUFU.RCP R27, R30 ;  /* 0x0000001e001b7308 */ /* 0x010ef00000001000 */
[----:B01----:R-:W0:Y:S01]  /*0e10*/  FCHK P0, R3, R30 ;  /* 0x0000001e03007302 */ /* 0x003e220000000000 */
[----:B---3--:R-:W-:-:S04]  /*0e20*/  FFMA R0, -R30, R27, 1 ;  /* 0x3f8000001e007423 */ /* 0x008fc8000000011b */
[----:B------:R-:W-:-:S04]  /*0e30*/  FFMA R0, R27, R0, R27 ;  /* 0x000000001b007223 */ /* 0x000fc8000000001b */
[----:B------:R-:W-:-:S04]  /*0e40*/  FFMA R27, R0, R3, RZ ;  /* 0x00000003001b7223 */ /* 0x000fc800000000ff */
[----:B------:R-:W-:-:S04]  /*0e50*/  FFMA R26, -R30, R27, R3 ;  /* 0x0000001b1e1a7223 */ /* 0x000fc80000000103 */
[----:B------:R-:W-:Y:S01]  /*0e60*/  FFMA R0, R0, R26, R27 ;  /* 0x0000001a00007223 */ /* 0x000fe2000000001b */
[----:B0-----:R-:W-:Y:S06]  /*0e70*/  @!P0 BRA `(.L_x_43) ;  /* 0x0000000000088947 */ /* 0x001fec0003800000 */
[----:B--2---:R-:W-:-:S07]  /*0e80*/  MOV R28, 0xea0 ;  /* 0x00000ea0001c7802 */ /* 0x004fce0000000f00 */
[----:B------:R-:W-:Y:S05]  /*0e90*/  CALL.REL.NOINC `($__internal_1_$__cuda_sm3x_div_rn_noftz_f32_slowpath) ;  /* 0x0000000800c07944 */ /* 0x000fea0003c00000 */
.L_x_43:
[----:B------:R-:W-:Y:S05]  /*0ea0*/  BSYNC.RECONVERGENT B1 ;  /* 0x0000000000017941 */ /* 0x000fea0003800200 */
.L_x_42:
[----:B------:R-:W0:Y:S01]  /*0eb0*/  S2R R30, SR_TID.X ;  /* 0x00000000001e7919 */ /* 0x000e220000002100 */
[----:B------:R-:W-:Y:S01]  /*0ec0*/  IMAD.U32 R26, RZ, RZ, UR6 ;  /* 0x00000006ff1a7e24 */ /* 0x000fe2000f8e00ff */
[----:B0-----:R-:W-:-:S05]  /*0ed0*/  LEA R25, R30, R25, 0x2 ;  /* 0x000000191e197211 */ /* 0x001fca00078e10ff */
[----:B------:R-:W-:-:S05]  /*0ee0*/  IMAD R25, R30, 0x3c, R25 ;  /* 0x0000003c1e197824 */ /* 0x000fca00078e0219 */
[----:B------:R-:W-:-:S05]  /*0ef0*/  LEA R25, R26, R25, 0x2 ;  /* 0x000000191a197211 */ /* 0x000fca00078e10ff */
[----:B------:R0:W-:Y:S02]  /*0f00*/  STS [R25], R0 ;  /* 0x0000000019007388 */ /* 0x0001e40000000800 */
.L_x_35:
[----:B------:R-:W-:Y:S05]  /*0f10*/  BSYNC.RECONVERGENT B0 ;  /* 0x0000000000007941 */ /* 0x000fea0003800200 */
.L_x_34:
[----:B------:R-:W-:Y:S01]  /*0f20*/  BAR.SYNC.DEFER_BLOCKING 0x0 ;  /* 0x0000000000007b1d */ /* 0x000fe20000010000 */
[----:B------:R-:W-:-:S05]  /*0f30*/  ISETP.GT.U32.AND P0, PT, R30, UR6, PT ;  /* 0x000000061e007c0c */ /* 0x000fca000bf04070 */
[----:B------:R-:W-:Y:S08]  /*0f40*/  BSSY.RECONVERGENT B0, `(.L_x_44) ;  /* 0x0000070000007945 */ /* 0x000ff00003800200 */
[----:B------:R-:W-:Y:S05]  /*0f50*/  @!P0 BRA `(.L_x_45) ;  /* 0x0000000400b88947 */ /* 0x000fea0003800000 */
[----:B------:R-:W1:Y:S01]  /*0f60*/  S2UR UR7, SR_CgaCtaId ;  /* 0x00000000000779c3 */ /* 0x000e620000008800 */
[----:B------:R-:W-:Y:S01]  /*0f70*/  UMOV UR5, 0x400 ;  /* 0x0000040000057882 */ /* 0x000fe20000000000 */
[----:B------:R-:W-:Y:S02]  /*0f80*/  UISETP.GE.U32.AND UP1, UPT, UR6, 0x7, UPT ;  /* 0x000000070600788c */ /* 0x000fe4000bf26070 */
[----:B-1----:R-:W-:-:S03]  /*0f90*/  ULEA UR8, UR7, UR5, 0x18 ;  /* 0x0000000507087291 */ /* 0x002fc6000f8ec0ff */
[----:B------:R-:W-:Y:S01]  /*0fa0*/  UMOV UR5, URZ ;  /* 0x000000ff00057c82 */ /* 0x000fe20008000000 */
[----:B------:R-:W-:-:S06]  /*0fb0*/  ULEA UR12, UR6, UR8, 0x6 ;  /* 0x00000008060c7291 */ /* 0x000fcc000f8e30ff */
[----:B0-----:R-:W-:-:S05]  /*0fc0*/  LEA R0, R30, UR12, 0x2 ;  /* 0x0000000c1e007c11 */ /* 0x001fca000f8e10ff */
[----:B------:R0:W1:Y:S01]  /*0fd0*/  LDS R27, [R0+0x40] ;  /* 0x00004000001b7984 */ /* 0x0000620000000800 */
[----:B------:R-:W-:Y:S05]  /*0fe0*/  BRA.U !UP1, `(.L_x_46) ;  /* 0x0000000109a87547 */ /* 0x000fea000b800000 */
[----:B--2---:R-:W-:Y:S01]  /*0ff0*/  LEA R3, R30, UR8, 0x2 ;  /* 0x000000081e037c11 */ /* 0x004fe2000f8e10ff */
[----:B------:R-:W-:Y:S01]  /*1000*/  ULOP3.LUT UR7, UR4, 0x7ffffff8, URZ, 0xc0, !UPT ;  /* 0x7ffffff804077892 */ /* 0x000fe2000f8ec0ff */
[----:B------:R-:W-:-:S11]  /*1010*/  UMOV UR5, URZ ;  /* 0x000000ff00057c82 */ /* 0x000fd60008000000 */
.L_x_47:
[----:B------:R-:W-:Y:S01]  /*1020*/  IMAD.U32 R26, RZ, RZ, UR5 ;  /* 0x00000005ff1a7e24 */ /* 0x000fe2000f8e00ff */
[----:B------:R-:W-:Y:S02]  /*1030*/  ULEA UR9, UR5, UR12, 0x2 ;  /* 0x0000000c05097291 */ /* 0x000fe4000f8e10ff */
[----:B------:R-:W-:Y:S02]  /*1040*/  UIADD3 UR5, UPT, UPT, UR5, 0x8, URZ ;  /* 0x0000000805057890 */ /* 0x000fe4000fffe0ff */
[----:B------:R-:W-:Y:S02]  /*1050*/  LEA R25, R26, R3, 0x6 ;  /* 0x000000031a197211 */ /* 0x000fe400078e30ff */
[----:B------:R-:W-:-:S03]  /*1060*/  UISETP.NE.AND UP1, UPT, UR5, UR7, UPT ;  /* 0x000000070500728c */ /* 0x000fc6000bf25270 */
[----:B------:R-:W-:Y:S04]  /*1070*/  LDS R26, [UR9+0x40] ;  /* 0x00004009ff1a7984 */ /* 0x000fe80008000800 */
[----:B------:R-:W1:Y:S02]  /*1080*/  LDS R28, [R25] ;  /* 0x00000000191c7984 */ /* 0x000e640000000800 */
[----:B-12---:R-:W-:-:S05]  /*1090*/  FFMA R27, -R26, R28, R27 ;  /* 0x0000001c1a1b7223 */ /* 0x006fca000000011b */
[----:B------:R-:W-:Y:S04]  /*10a0*/  STS [R0+0x40], R27 ;  /* 0x0000401b00007388 */ /* 0x000fe80000000800 */
[----:B------:R-:W-:Y:S04]  /*10b0*/  LDS R26, [UR9+0x44] ;  /* 0x00004409ff1a7984 */ /* 0x000fe80008000800 */
[----:B------:R-:W1:Y:S02]  /*10c0*/  LDS R28, [R25+0x40] ;  /* 0x00004000191c7984 */ /* 0x000e640000000800 */
[----:B-1----:R-:W-:-:S05]  /*10d0*/  FFMA R29, -R26, R28, R27 ;  /* 0x0000001c1a1d7223 */ /* 0x002fca000000011b */
        /* <DEDUP_REMOVED lines=21> */
[----:B------:R-:W-:Y:S04]  /*1230*/  LDS R27, [R25+0x1c0] ;  /* 0x0001c000191b7984 */ /* 0x000fe80000000800 */
[----:B------:R-:W1:Y:S02]  /*1240*/  LDS R26, [UR9+0x5c] ;  /* 0x00005c09ff1a7984 */ /* 0x000e640008000800 */
[----:B-1----:R-:W-:-:S05]  /*1250*/  FFMA R27, -R26, R27, R33 ;  /* 0x0000001b1a1b7223 */ /* 0x002fca0000000121 */
[----:B------:R2:W-:Y:S01]  /*1260*/  STS [R0+0x40], R27 ;  /* 0x0000401b00007388 */ /* 0x0005e20000000800 */
[----:B------:R-:W-:Y:S05]  /*1270*/  BRA.U UP1, `(.L_x_47) ;  /* 0xfffffffd01687547 */ /* 0x000fea000b83ffff */
[----:B------:R-:W-:-:S05]  /*1280*/  UMOV UR5, UR7 ;  /* 0x0000000700057c82 */ /* 0x000fca0008000000 */
.L_x_46:
[----:B------:R-:W-:-:S09]  /*1290*/  ULOP3.LUT UP1, URZ, UR4, 0x7, URZ, 0xc0, !UPT ;  /* 0x0000000704ff7892 */ /* 0x000fd2000f82c0ff */
[----:B------:R-:W-:Y:S05]  /*12a0*/  BRA.U !UP1, `(.L_x_45) ;  /* 0x0000000109e47547 */ /* 0x000fea000b800000 */
[----:B--2---:R-:W-:-:S04]  /*12b0*/  LOP3.LUT R3, R2, 0xffff, RZ, 0xc0, !PT ;  /* 0x0000ffff02037812 */ /* 0x004fc800078ec0ff */
[C---:B0-----:R-:W-:Y:S02]  /*12c0*/  LOP3.LUT R0, R3.reuse, 0x7, RZ, 0xc0, !PT ;  /* 0x0000000703007812 */ /* 0x041fe400078ec0ff */
[----:B------:R-:W-:-:S03]  /*12d0*/  LOP3.LUT P1, RZ, R3, 0x3, RZ, 0xc0, !PT ;  /* 0x0000000303ff7812 */ /* 0x000fc6000782c0ff */
[----:B------:R-:W-:-:S05]  /*12e0*/  VIADD R0, R0, 0xffffffff ;  /* 0xffffffff00007836 */ /* 0x000fca0000000000 */
[----:B------:R-:W-:-:S13]  /*12f0*/  ISETP.GE.U32.AND P0, PT, R0, 0x3, PT ;  /* 0x000000030000780c */ /* 0x000fda0003f06070 */
[----:B------:R-:W-:Y:S05]  /*1300*/  @!P0 BRA `(.L_x_48) ;  /* 0x0000000000588947 */ /* 0x000fea0003800000 */
[C---:B------:R-:W-:Y:S01]  /*1310*/  LEA R3, R30.reuse, UR8, 0x2 ;  /* 0x000000081e037c11 */ /* 0x040fe2000f8e10ff */
[----:B------:R-:W-:Y:S02]  /*1320*/  ULEA UR7, UR5, UR12, 0x2 ;  /* 0x0000000c05077291 */ /* 0x000fe4000f8e10ff */
[----:B------:R-:W-:Y:S01]  /*1330*/  MOV R0, UR5 ;  /* 0x0000000500007c02 */ /* 0x000fe20008000f00 */
[----:B------:R-:W-:Y:S01]  /*1340*/  UIADD3 UR5, UPT, UPT, UR5, 0x4, URZ ;  /* 0x0000000405057890 */ /* 0x000fe2000fffe0ff */
[----:B------:R-:W-:-:S03]  /*1350*/  LEA R29, R30, UR12, 0x2 ;  /* 0x0000000c1e1d7c11 */ /* 0x000fc6000f8e10ff */
[----:B------:R-:W-:Y:S02]  /*1360*/  IMAD R3, R0, 0x40, R3 ;  /* 0x0000004000037824 */ /* 0x000fe400078e0203 */
[----:B------:R-:W-:Y:S04]  /*1370*/  LDS R0, [UR7+0x40] ;  /* 0x00004007ff007984 */ /* 0x000fe80008000800 */
[----:B------:R-:W1:Y:S02]  /*1380*/  LDS R25, [R3] ;  /* 0x0000000003197984 */ /* 0x000e640000000800 */
[----:B-1----:R-:W-:-:S05]  /*1390*/  FFMA R0, -R0, R25, R27 ;  /* 0x0000001900007223 */ /* 0x002fca000000011b */
[----:B------:R-:W-:Y:S04]  /*13a0*/  STS [R29+0x40], R0 ;  /* 0x000040001d007388 */ /* 0x000fe80000000800 */
[----:B------:R-:W-:Y:S04]  /*13b0*/  LDS R25, [UR7+0x44] ;  /* 0x00004407ff197984 */ /* 0x000fe80008000800 */
[----:B------:R-:W0:Y:S02]  /*13c0*/  LDS R26, [R3+0x40] ;  /* 0x00004000031a7984 */ /* 0x000e240000000800 */
[----:B0-----:R-:W-:-:S05]  /*13d0*/  FFMA R25, -R25, R26, R0 ;  /* 0x0000001a19197223 */ /* 0x001fca0000000100 */
[----:B------:R-:W-:Y:S04]  /*13e0*/  STS [R29+0x40], R25 ;  /* 0x000040191d007388 */ /* 0x000fe80000000800 */
[----:B------:R-:W-:Y:S04]  /*13f0*/  LDS R26, [UR7+0x48] ;  /* 0x00004807ff1a7984 */ /* 0x000fe80008000800 */
[----:B------:R-:W0:Y:S02]  /*1400*/  LDS R27, [R3+0x80] ;  /* 0x00008000031b7984 */ /* 0x000e240000000800 */
[----:B0-----:R-:W-:-:S05]  /*1410*/  FFMA R26, -R26, R27, R25 ;  /* 0x0000001b1a1a7223 */ /* 0x001fca0000000119 */
[----:B------:R-:W-:Y:S04]  /*1420*/  STS [R29+0x40], R26 ;  /* 0x0000401a1d007388 */ /* 0x000fe80000000800 */
[----:B------:R-:W-:Y:S04]  /*1430*/  LDS R28, [R3+0xc0] ;  /* 0x0000c000031c7984 */ /* 0x000fe80000000800 */
[----:B------:R-:W0:Y:S02]  /*1440*/  LDS R27, [UR7+0x4c] ;  /* 0x00004c07ff1b7984 */ /* 0x000e240008000800 */
[----:B0-----:R-:W-:-:S05]  /*1450*/  FFMA R27, -R27, R28, R26 ;  /* 0x0000001c1b1b7223 */ /* 0x001fca000000011a */
[----:B------:R0:W-:Y:S02]  /*1460*/  STS [R29+0x40], R27 ;  /* 0x0000401b1d007388 */ /* 0x0001e40000000800 */
.L_x_48:
[----:B------:R-:W-:Y:S05]  /*1470*/  @!P1 BRA `(.L_x_45) ;  /* 0x0000000000709947 */ /* 0x000fea0003800000 */
[C---:B------:R-:W-:Y:S02]  /*1480*/  LOP3.LUT P0, RZ, R24.reuse, 0x3, RZ, 0xc0, !PT ;  /* 0x0000000318ff7812 */ /* 0x040fe4000780c0ff */
[----:B------:R-:W-:-:S04]  /*1490*/  LOP3.LUT R0, R24, 0x1, RZ, 0xc0, !PT ;  /* 0x0000000118007812 */ /* 0x000fc800078ec0ff */
[----:B------:R-:W-:-:S07]  /*14a0*/  ISETP.NE.U32.AND P1, PT, R0, 0x1, PT ;  /* 0x000000010000780c */ /* 0x000fce0003f25070 */
[----:B------:R-:W-:Y:S06]  /*14b0*/  @!P0 BRA `(.L_x_49) ;  /* 0x0000000000388947 */ /* 0x000fec0003800000 */
        /* <DEDUP_REMOVED lines=10> */
[----:B------:R-:W-:Y:S04]  /*1560*/  LDS R3, [R25+0x40] ;  /* 0x0000400019037984 */ /* 0x000fe80000000800 */
[----:B0-----:R-:W0:Y:S02]  /*1570*/  LDS R27, [UR7+0x44] ;  /* 0x00004407ff1b7984 */ /* 0x001e240008000800 */
[----:B0-----:R-:W-:-:S05]  /*1580*/  FFMA R27, -R27, R3, R0 ;  /* 0x000000031b1b7223 */ /* 0x001fca0000000100 */
[----:B------:R2:W-:Y:S02]  /*1590*/  STS [R26+0x40], R27 ;  /* 0x0000401b1a007388 */ /* 0x0005e40000000800 */
.L_x_49:
[----:B------:R-:W-:Y:S05]  /*15a0*/  @!P1 BRA `(.L_x_45) ;  /* 0x0000000000249947 */ /* 0x000fea0003800000 */
[C---:B------:R-:W-:Y:S01]  /*15b0*/  LEA R3, R30.reuse, UR8, 0x2 ;  /* 0x000000081e037c11 */ /* 0x040fe2000f8e10ff */
[----:B------:R-:W-:Y:S02]  /*15c0*/  ULEA UR7, UR5, UR12, 0x2 ;  /* 0x0000000c05077291 */ /* 0x000fe4000f8e10ff */
[----:B------:R-:W-:Y:S02]  /*15d0*/  MOV R0, UR5 ;  /* 0x0000000500007c02 */ /* 0x000fe40008000f00 */
[----:B------:R-:W-:-:S03]  /*15e0*/  LEA R25, R30, UR12, 0x2 ;  /* 0x0000000c1e197c11 */ /* 0x000fc6000f8e10ff */
[----:B------:R-:W-:Y:S02]  /*15f0*/  IMAD R3, R0, 0x40, R3 ;  /* 0x0000004000037824 */ /* 0x000fe400078e0203 */
[----:B------:R-:W-:Y:S04]  /*1600*/  LDS R0, [UR7+0x40] ;  /* 0x00004007ff007984 */ /* 0x000fe80008000800 */
[----:B------:R-:W1:Y:S02]  /*1610*/  LDS R3, [R3] ;  /* 0x0000000003037984 */ /* 0x000e640000000800 */
[----:B-1----:R-:W-:-:S05]  /*1620*/  FFMA R0, -R0, R3, R27 ;  /* 0x0000000300007223 */ /* 0x002fca000000011b */
[----:B------:R3:W-:Y:S02]  /*1630*/  STS [R25+0x40], R0 ;  /* 0x0000400019007388 */ /* 0x0007e40000000800 */
.L_x_45:
[----:B------:R-:W-:Y:S05]  /*1640*/  BSYNC.RECONVERGENT B0 ;  /* 0x0000000000007941 */ /* 0x000fea0003800200 */
.L_x_44:
[----:B------:R-:W-:Y:S01]  /*1650*/  BAR.SYNC.DEFER_BLOCKING 0x0 ;  /* 0x0000000000007b1d */ /* 0x000fe20000010000 */
[----:B------:R-:W-:-:S05]  /*1660*/  IADD3 R24, PT, PT, R24, 0x1, RZ ;  /* 0x0000000118187810 */ /* 0x000fca0007ffe0ff */
[----:B------:R-:W-:Y:S05]  /*1670*/  BRA.U UP0, `(.L_x_50) ;  /* 0xffffffed00987547 */ /* 0x000fea000b83ffff */
[----:B------:R-:W4:Y:S01]  /*1680*/  S2UR UR6, SR_CgaCtaId ;  /* 0x00000000000679c3 */ /* 0x000f220000008800 */
[----:B------:R-:W5:Y:S01]  /*1690*/  S2R R24, SR_TID.X ;  /* 0x0000000000187919 */ /* 0x000f620000002100 */
[----:B------:R-:W-:-:S06]  /*16a0*/  UMOV UR5, 0x400 ;  /* 0x0000040000057882 */ /* 0x000fcc0000000000 */
[----:B--2---:R-:W2:Y:S01]  /*16b0*/  LDC.64 R2, c[0x0][0x380] ;  /* 0x0000e000ff027b82 */ /* 0x004ea20000000a00 */
[----:B----4-:R-:W-:Y:S01]  /*16c0*/  ULEA UR5, UR6, UR5, 0x18 ;  /* 0x0000000506057291 */ /* 0x010fe2000f8ec0ff */
[----:B------:R-:W4:Y:S05]  /*16d0*/  LDCU.64 UR6, c[0x0][0x388] ;  /* 0x00007100ff0677ac */ /* 0x000f2a0008000a00 */
[----:B0--3--:R-:W-:-:S05]  /*16e0*/  LEA R0, R30, UR5, 0x2 ;  /* 0x000000051e007c11 */ /* 0x009fca000f8e10ff */
[----:B------:R-:W0:Y:S04]  /*16f0*/  LDS R32, [R0+0x40] ;  /* 0x0000400000207984 */ /* 0x000e280000000800 */
[----:B------:R-:W3:Y:S04]  /*1700*/  LDS R28, [R0+0x80] ;  /* 0x00008000001c7984 */ /* 0x000ee80000000800 */
[----:B------:R-:W3:Y:S01]  /*1710*/  LDS R37, [R0+0xc0] ;  /* 0x0000c00000257984 */ /* 0x000ee20000000800 */
[----:B----4-:R-:W-:-:S03]  /*1720*/  UIMAD UR5, UR7, UR6, UR7 ;  /* 0x00000006070572a4 */ /* 0x010fc6000f8e0207 */
[----:B------:R-:W4:Y:S03]  /*1730*/  LDS R35, [R0+0x100] ;  /* 0x0001000000237984 */ /* 0x000f260000000800 */
[----:B-----5:R-:W-:Y:S01]  /*1740*/  VIADD R24, R24, UR5 ;  /* 0x0000000518187c36 */ /* 0x020fe20008000000 */
[----:B------:R-:W-:Y:S04]  /*1750*/  LDS R33, [R0+0x180] ;  /* 0x0001800000217984 */ /* 0x000fe80000000800 */
[----:B------:R-:W-:Y:S01]  /*1760*/  IADD3 R25, PT, PT, R24, UR6, RZ ;  /* 0x0000000618197c10 */ /* 0x000fe2000fffe0ff */
[----:B------:R-:W-:Y:S04]  /*1770*/  LDS R36, [R0+0x240] ;  /* 0x0002400000247984 */ /* 0x000fe80000000800 */
[C---:B------:R-:W-:Y:S01]  /*1780*/  VIADD R31, R25.reuse, UR6 ;  /* 0x00000006191f7c36 */ /* 0x040fe20008000000 */
[----:B------:R-:W-:Y:S01]  /*1790*/  LDS R34, [R0+0x280] ;  /* 0x0002800000227984 */ /* 0x000fe20000000800 */
[----:B--2---:R-:W-:-:S03]  /*17a0*/  IMAD.WIDE.U32 R24, R25, 0x4, R2 ;  /* 0x0000000419187825 */ /* 0x004fc600078e0002 */
[C---:B-1----:R-:W-:Y:S01]  /*17b0*/  IADD3 R27, PT, PT, R31.reuse, UR6, RZ ;  /* 0x000000061f1b7c10 */ /* 0x042fe2000fffe0ff */
[----:B------:R-:W-:-:S04]  /*17c0*/  IMAD.WIDE.U32 R30, R31, 0x4, R2 ;  /* 0x000000041f1e7825 */ /* 0x000fc800078e0002 */
[C---:B------:R-:W-:Y:S02]  /*17d0*/  VIADD R29, R27.reuse, UR6 ;  /* 0x000000061b1d7c36 */ /* 0x040fe40008000000 */
[--C-:B------:R-:W-:Y:S01]  /*17e0*/  IMAD.WIDE.U32 R26, R27, 0x4, R2.reuse ;  /* 0x000000041b1a7825 */ /* 0x100fe200078e0002 */
[----:B0-----:R0:W-:Y:S04]  /*17f0*/  STG.E desc[UR10][R24.64], R32 ;  /* 0x0000002018007986 */ /* 0x0011e8000c10190a */
[----:B---3--:R-:W-:Y:S04]  /*1800*/  STG.E desc[UR10][R30.64], R28 ;  /* 0x0000001c1e007986 */ /* 0x008fe8000c10190a */
[----:B------:R-:W-:Y:S01]  /*1810*/  STG.E desc[UR10][R26.64], R37 ;  /* 0x000000251a007986 */ /* 0x000fe2000c10190a */
[----:B0-----:R-:W-:-:S03]  /*1820*/  IMAD.WIDE.U32 R24, R29, 0x4, R2 ;  /* 0x000000041d187825 */ /* 0x001fc600078e0002 */
[----:B------:R-:W0:Y:S01]  /*1830*/  LDS R31, [R0+0x140] ;  /* 0x00014000001f7984 */ /* 0x000e220000000800 */
[----:B------:R-:W-:-:S03]  /*1840*/  IADD3 R29, PT, PT, R29, UR6, RZ ;  /* 0x000000061d1d7c10 */ /* 0x000fc6000fffe0ff */
[----:B----4-:R-:W-:Y:S02]  /*1850*/  STG.E desc[UR10][R24.64], R35 ;  /* 0x0000002318007986 */ /* 0x010fe4000c10190a */
[----:B------:R-:W-:Y:S02]  /*1860*/  IMAD.WIDE.U32 R2, R29, 0x4, R2 ;  /* 0x000000041d027825 */ /* 0x000fe400078e0002 */
[----:B------:R-:W1:Y:S04]  /*1870*/  LDS R35, [R0+0x1c0] ;  /* 0x0001c00000237984 */ /* 0x000e680000000800 */
[----:B------:R-:W2:Y:S04]  /*1880*/  LDS R25, [R0+0x200] ;  /* 0x0002000000197984 */ /* 0x000ea80000000800 */
[----:B------:R-:W3:Y:S04]  /*1890*/  LDS R32, [R0+0x2c0] ;  /* 0x0002c00000207984 */ /* 0x000ee80000000800 */
[----:B------:R-:W4:Y:S04]  /*18a0*/  LDS R30, [R0+0x300] ;  /* 0x00030000001e7984 */ /* 0x000f280000000800 */
[----:B------:R-:W5:Y:S04]  /*18b0*/  LDS R28, [R0+0x340] ;  /* 0x00034000001c7984 */ /* 0x000f680000000800 */
[----:B------:R-:W5:Y:S04]  /*18c0*/  LDS R27, [R0+0x380] ;  /* 0x00038000001b7984 */ /* 0x000f680000000800 */
[----:B------:R-:W5:Y:S04]  /*18d0*/  LDS R37, [R0+0x3c0] ;  /* 0x0003c00000257984 */ /* 0x000f680000000800 */
[----:B0-----:R-:W-:Y:S04]  /*18e0*/  STG.E desc[UR10][R2.64], R31 ;  /* 0x0000001f02007986 */ /* 0x001fe8000c10190a */
[----:B------:R-:W-:Y:S04]  /*18f0*/  STG.E desc[UR10][R20.64], R33 ;  /* 0x0000002114007986 */ /* 0x000fe8000c10190a */
[----:B-1----:R-:W-:Y:S04]  /*1900*/  STG.E desc[UR10][R18.64], R35 ;  /* 0x0000002312007986 */ /* 0x002fe8000c10190a */
[----:B--2---:R-:W-:Y:S04]  /*1910*/  STG.E desc[UR10][R16.64], R25 ;  /* 0x0000001910007986 */ /* 0x004fe8000c10190a */
[----:B------:R-:W-:Y:S04]  /*1920*/  STG.E desc[UR10][R14.64], R36 ;  /* 0x000000240e007986 */ /* 0x000fe8000c10190a */
[----:B------:R-:W-:Y:S04]  /*1930*/  STG.E desc[UR10][R12.64], R34 ;  /* 0x000000220c007986 */ /* 0x000fe8000c10190a */
[----:B---3--:R-:W-:Y:S04]  /*1940*/  STG.E desc[UR10][R10.64], R32 ;  /* 0x000000200a007986 */ /* 0x008fe8000c10190a */
[----:B----4-:R-:W-:Y:S04]  /*1950*/  STG.E desc[UR10][R8.64], R30 ;  /* 0x0000001e08007986 */ /* 0x010fe8000c10190a */
[----:B-----5:R-:W-:Y:S04]  /*1960*/  STG.E desc[UR10][R6.64], R28 ;  /* 0x0000001c06007986 */ /* 0x020fe8000c10190a */
[----:B------:R-:W-:Y:S04]  /*1970*/  STG.E desc[UR10][R4.64], R27 ;  /* 0x0000001b04007986 */ /* 0x000fe8000c10190a */
[----:B------:R-:W-:Y:S01]  /*1980*/  STG.E desc[UR10][R22.64], R37 ;  /* 0x0000002516007986 */ /* 0x000fe2000c10190a */
[----:B------:R-:W-:Y:S05]  /*1990*/  EXIT ;  /* 0x000000000000794d */ /* 0x000fea0003800000 */
        .weak           $__internal_1_$__cuda_sm3x_div_rn_noftz_f32_slowpath
        .type           $__internal_1_$__cuda_sm3x_div_rn_noftz_f32_slowpath,@function
        .size           $__internal_1_$__cuda_sm3x_div_rn_noftz_f32_slowpath,(.L_x_64 - $__internal_1_$__cuda_sm3x_div_rn_noftz_f32_slowpath)
$__internal_1_$__cuda_sm3x_div_rn_noftz_f32_slowpath:
[----:B------:R-:W-:Y:S01]  /*19a0*/  SHF.R.U32.HI R26, RZ, 0x17, R30 ;  /* 0x00000017ff1a7819 */ /* 0x000fe2000001161e */
[----:B------:R-:W-:Y:S01]  /*19b0*/  BSSY.RECONVERGENT B2, `(.L_x_51) ;  /* 0x0000064000027945 */ /* 0x000fe20003800200 */
[--C-:B------:R-:W-:Y:S01]  /*19c0*/  SHF.R.U32.HI R29, RZ, 0x17, R3.reuse ;  /* 0x00000017ff1d7819 */ /* 0x100fe20000011603 */
[----:B------:R-:W-:Y:S01]  /*19d0*/  IMAD.MOV.U32 R32, RZ, RZ, R3 ;  /* 0x000000ffff207224 */ /* 0x000fe200078e0003 */
[----:B------:R-:W-:Y:S02]  /*19e0*/  LOP3.LUT R26, R26, 0xff, RZ, 0xc0, !PT ;  /* 0x000000ff1a1a7812 */ /* 0x000fe400078ec0ff */
[----:B------:R-:W-:-:S03]  /*19f0*/  LOP3.LUT R29, R29, 0xff, RZ, 0xc0, !PT ;  /* 0x000000ff1d1d7812 */ /* 0x000fc600078ec0ff */
[----:B------:R-:W-:Y:S01]  /*1a00*/  VIADD R33, R26, 0xffffffff ;  /* 0xffffffff1a217836 */ /* 0x000fe20000000000 */
[----:B------:R-:W-:-:S04]  /*1a10*/  IADD3 R31, PT, PT, R29, -0x1, RZ ;  /* 0xffffffff1d1f7810 */ /* 0x000fc80007ffe0ff */
[----:B------:R-:W-:-:S04]  /*1a20*/  ISETP.GT.U32.AND P0, PT, R33, 0xfd, PT ;  /* 0x000000fd2100780c */ /* 0x000fc80003f04070 */
[----:B------:R-:W-:-:S13]  /*1a30*/  ISETP.GT.U32.OR P0, PT, R31, 0xfd, P0 ;  /* 0x000000fd1f00780c */ /* 0x000fda0000704470 */
[----:B------:R-:W-:Y:S01]  /*1a40*/  @!P0 MOV R27, RZ ;  /* 0x000000ff001b8202 */ /* 0x000fe20000000f00 */
        /* <DEDUP_REMOVED lines=20> */
[----:B------:R-:W-:Y:S01]  /*1b90*/  @P0 MOV R27, RZ ;  /* 0x000000ff001b0202 */ /* 0x000fe20000000f00 */
[----:B------:R-:W-:Y:S02]  /*1ba0*/  @!P0 IMAD.MOV.U32 R27, RZ, RZ, -0x40 ;  /* 0xffffffc0ff1b8424 */ /* 0x000fe400078e00ff */
[----:B------:R-:W-:Y:S01]  /*1bb0*/  @!P0 FFMA R32, R3, 1.84467440737095516160e+19, RZ ;  /* 0x5f80000003208823 */ /* 0x000fe200000000ff */
[----:B------:R-:W-:Y:S02]  /*1bc0*/  @!P1 FFMA R30, R0, 1.84467440737095516160e+19, RZ ;  /* 0x5f800000001e9823 */ /* 0x000fe400000000ff */
[----:B------:R-:W-:-:S07]  /*1bd0*/  @!P1 IADD3 R27, PT, PT, R27, 0x40, RZ ;  /* 0x000000401b1b9810 */ /* 0x000fce0007ffe0ff */
.L_x_52:
[----:B------:R-:W-:Y:S01]  /*1be0*/  LEA R3, R26, 0xc0800000, 0x17 ;  /* 0xc08000001a037811 */ /* 0x000fe200078eb8ff */
[----:B------:R-:W-:Y:S04]  /*1bf0*/  BSSY.RECONVERGENT B3, `(.L_x_57) ;  /* 0x0000036000037945 */ /* 0x000fe80003800200 */
[----:B------:R-:W-:Y:S01]  /*1c00*/  IMAD.IADD R33, R30, 0x1, -R3 ;  /* 0x000000011e217824 */ /* 0x000fe200078e0a03 */
[----:B------:R-:W-:-:S03]  /*1c10*/  IADD3 R3, PT, PT, R29, -0x7f, RZ ;  /* 0xffffff811d037810 */ /* 0x000fc60007ffe0ff */
[----:B------:R-:W0:Y:S01]  /*1c20*/  MUFU.RCP R30, R33 ;  /* 0x00000021001e7308 */ /* 0x000e220000001000 */
[----:B------:R-:W-:Y:S01]  /*1c30*/  FADD.FTZ R31, -R33, -RZ ;  /* 0x800000ff211f7221 */ /* 0x000fe20000010100 */
[C---:B------:R-:W-:Y:S01]  /*1c40*/  IMAD R0, R3.reuse, -0x800000, R32 ;  /* 0xff80000003007824 */ /* 0x040fe200078e0220 */
[----:B------:R-:W-:-:S05]  /*1c50*/  IADD3 R26, PT, PT, R3, 0x7f, -R26 ;  /* 0x0000007f031a7810 */ /* 0x000fca0007ffe81a */
[----:B------:R-:W-:Y:S02]  /*1c60*/  IMAD.IADD R26, R26, 0x1, R27 ;  /* 0x000000011a1a7824 */ /* 0x000fe400078e021b */
[----:B0-----:R-:W-:-:S04]  /*1c70*/  FFMA R29, R30, R31, 1 ;  /* 0x3f8000001e1d7423 */ /* 0x001fc8000000001f */
[----:B------:R-:W-:-:S04]  /*1c80*/  FFMA R29, R30, R29, R30 ;  /* 0x0000001d1e1d7223 */ /* 0x000fc8000000001e */
[----:B------:R-:W-:-:S04]  /*1c90*/  FFMA R30, R0, R29, RZ ;  /* 0x0000001d001e7223 */ /* 0x000fc800000000ff */
[----:B------:R-:W-:-:S04]  /*1ca0*/  FFMA R32, R31, R30, R0 ;  /* 0x0000001e1f207223 */ /* 0x000fc80000000000 */
[----:B------:R-:W-:-:S04]  /*1cb0*/  FFMA R30, R29, R32, R30 ;  /* 0x000000201d1e7223 */ /* 0x000fc8000000001e */
[----:B------:R-:W-:-:S04]  /*1cc0*/  FFMA R31, R31, R30, R0 ;  /* 0x0000001e1f1f7223 */ /* 0x000fc80000000000 */
[----:B------:R-:W-:-:S05]  /*1cd0*/  FFMA R0, R29, R31, R30 ;  /* 0x0000001f1d007223 */ /* 0x000fca000000001e */
[----:B------:R-:W-:-:S04]  /*1ce0*/  SHF.R.U32.HI R3, RZ, 0x17, R0 ;  /* 0x00000017ff037819 */ /* 0x000fc80000011600 */
[----:B------:R-:W-:-:S04]  /*1cf0*/  LOP3.LUT R3, R3, 0xff, RZ, 0xc0, !PT ;  /* 0x000000ff03037812 */ /* 0x000fc800078ec0ff */
[----:B------:R-:W-:-:S05]  /*1d00*/  IADD3 R32, PT, PT, R3, R26, RZ ;  /* 0x0000001a03207210 */ /* 0x000fca0007ffe0ff */
        /* <DEDUP_REMOVED lines=11> */
[C---:B------:R-:W-:Y:S02]  /*1dc0*/  IADD3 R27, PT, PT, R32.reuse, 0x20, RZ ;  /* 0x00000020201b7810 */ /* 0x040fe40007ffe0ff */
[----:B------:R-:W-:Y:S02]  /*1dd0*/  ISETP.NE.AND P2, PT, R32, RZ, PT ;  /* 0x000000ff2000720c */ /* 0x000fe40003f45270 */
[----:B------:R-:W-:Y:S01]  /*1de0*/  LOP3.LUT R26, R3, 0x7fffff, RZ, 0xc0, !PT ;  /* 0x007fffff031a7812 */ /* 0x000fe200078ec0ff */
[CCC-:B------:R-:W-:Y:S01]  /*1df0*/  FFMA.RP R3, R29.reuse, R31.reuse, R30.reuse ;  /* 0x0000001f1d037223 */ /* 0x1c0fe2000000801e */
[----:B------:R-:W-:Y:S01]  /*1e00*/  FFMA.RM R30, R29, R31, R30 ;  /* 0x0000001f1d1e7223 */ /* 0x000fe2000000401e */
[----:B------:R-:W-:Y:S01]  /*1e10*/  IMAD.MOV R29, RZ, RZ, -R32 ;  /* 0x000000ffff1d7224 */ /* 0x000fe200078e0a20 */
[----:B------:R-:W-:Y:S02]  /*1e20*/  LOP3.LUT R26, R26, 0x800000, RZ, 0xfc, !PT ;  /* 0x008000001a1a7812 */ /* 0x000fe400078efcff */
[----:B------:R-:W-:-:S02]  /*1e30*/  ISETP.NE.AND P1, PT, R32, RZ, PT ;  /* 0x000000ff2000720c */ /* 0x000fc40003f25270 */
[----:B------:R-:W-:Y:S02]  /*1e40*/  SHF.L.U32 R27, R26, R27, RZ ;  /* 0x0000001b1a1b7219 */ /* 0x000fe400000006ff */
[----:B------:R-:W-:Y:S02]  /*1e50*/  FSETP.NEU.FTZ.AND P0, PT, R3, R30, PT ;  /* 0x0000001e0300720b */ /* 0x000fe40003f1d000 */
[----:B------:R-:W-:Y:S02]  /*1e60*/  SEL R3, R29, RZ, P2 ;  /* 0x000000ff1d037207 */ /* 0x000fe40001000000 */
[----:B------:R-:W-:Y:S02]  /*1e70*/  ISETP.NE.AND P1, PT, R27, RZ, P1 ;  /* 0x000000ff1b00720c */ /* 0x000fe40000f25270 */
[----:B------:R-:W-:Y:S02]  /*1e80*/  SHF.R.U32.HI R3, RZ, R3, R26 ;  /* 0x00000003ff037219 */ /* 0x000fe4000001161a */
[----:B------:R-:W-:-:S02]  /*1e90*/  PLOP3.LUT P0, PT, P0, P1, PT, 0xf8, 0x8f ;  /* 0x00000000008f781c */ /* 0x000fc40000703f70 */
[----:B------:R-:W-:Y:S02]  /*1ea0*/  SHF.R.U32.HI R27, RZ, 0x1, R3 ;  /* 0x00000001ff1b7819 */ /* 0x000fe40000011603 */
[----:B------:R-:W-:-:S04]  /*1eb0*/  SEL R26, RZ, 0x1, !P0 ;  /* 0x00000001ff1a7807 */ /* 0x000fc80004000000 */
[----:B------:R-:W-:-:S04]  /*1ec0*/  LOP3.LUT R26, R26, 0x1, R27, 0xf8, !PT ;  /* 0x000000011a1a7812 */ /* 0x000fc800078ef81b */
[----:B------:R-:W-:-:S04]  /*1ed0*/  LOP3.LUT R26, R26, R3, RZ, 0xc0, !PT ;  /* 0x000000031a1a7212 */ /* 0x000fc800078ec0ff */
[----:B------:R-:W-:-:S04]  /*1ee0*/  IADD3 R27, PT, PT, R27, R26, RZ ;  /* 0x0000001a1b1b7210 */ /* 0x000fc80007ffe0ff */
[----:B------:R-:W-:Y:S01]  /*1ef0*/  LOP3.LUT R0, R27, R0, RZ, 0xfc, !PT ;  /* 0x000000001b007212 */ /* 0x000fe200078efcff */
[----:B------:R-:W-:Y:S06]  /*1f00*/  BRA `(.L_x_60) ;  /* 0x0000000000107947 */ /* 0x000fec0003800000 */
.L_x_59:
[----:B------:R-:W-:-:S04]  /*1f10*/  LOP3.LUT R0, R0, 0x80000000, RZ, 0xc0, !PT ;  /* 0x8000000000007812 */ /* 0x000fc800078ec0ff */
[----:B------:R-:W-:Y:S01]  /*1f20*/  LOP3.LUT R0, R0, 0x7f800000, RZ, 0xfc, !PT ;  /* 0x7f80000000007812 */ /* 0x000fe200078efcff */
[----:B------:R-:W-:Y:S06]  /*1f30*/  BRA `(.L_x_60) ;  /* 0x0000000000047947 */ /* 0x000fec0003800000 */
.L_x_58:
[----:B------:R-:W-:-:S07]  /*1f40*/  IMAD R0, R26, 0x800000, R0 ;  /* 0x008000001a007824 */ /* 0x000fce00078e0200 */
.L_x_60:
[----:B------:R-:W-:Y:S05]  /*1f50*/  BSYNC.RECONVERGENT B3 ;  /* 0x0000000000037941 */ /* 0x000fea0003800200 */
.L_x_57:
[----:B------:R-:W-:Y:S05]  /*1f60*/  BRA `(.L_x_61) ;  /* 0x0000000000207947 */ /* 0x000fea0003800000 */
.L_x_56:
[----:B------:R-:W-:-:S04]  /*1f70*/  LOP3.LUT R0, R30, 0x80000000, R32, 0x48, !PT ;  /* 0x800000001e007812 */ /* 0x000fc800078e4820 */
[----:B------:R-:W-:Y:S01]  /*1f80*/  LOP3.LUT R0, R0, 0x7f800000, RZ, 0xfc, !PT ;  /* 0x7f80000000007812 */ /* 0x000fe200078efcff */
[----:B------:R-:W-:Y:S06]  /*1f90*/  BRA `(.L_x_61) ;  /* 0x0000000000147947 */ /* 0x000fec0003800000 */
.L_x_55:
[----:B------:R-:W-:Y:S01]  /*1fa0*/  LOP3.LUT R0, R30, 0x80000000, R32, 0x48, !PT ;  /* 0x800000001e007812 */ /* 0x000fe200078e4820 */
[----:B------:R-:W-:Y:S06]  /*1fb0*/  BRA `(.L_x_61) ;  /* 0x00000000000c7947 */ /* 0x000fec0003800000 */
.L_x_54:
[----:B------:R-:W0:Y:S01]  /*1fc0*/  MUFU.RSQ R0, -QNAN ;  /* 0xffc0000000007908 */ /* 0x000e220000001400 */
[----:B------:R-:W-:Y:S05]  /*1fd0*/  BRA `(.L_x_61) ;  /* 0x0000000000047947 */ /* 0x000fea0003800000 */
.L_x_53:
[----:B------:R-:W-:-:S07]  /*1fe0*/  FADD.FTZ R0, R3, R0 ;  /* 0x0000000003007221 */ /* 0x000fce0000010000 */
.L_x_61:
[----:B------:R-:W-:Y:S05]  /*1ff0*/  BSYNC.RECONVERGENT B2 ;  /* 0x0000000000027941 */ /* 0x000fea0003800200 */
.L_x_51:
[----:B------:R-:W-:-:S04]  /*2000*/  HFMA2 R29, -RZ, RZ, 0, 0 ;  /* 0x00000000ff1d7431 */ /* 0x000fc800000001ff */
[----:B0-----:R-:W-:Y:S05]  /*2010*/  RET.REL.NODEC R28 `(_Z12lud_diagonalPfii) ;  /* 0xffffffdc1cf87950 */ /* 0x001fea0003c3ffff */
.L_x_62:
        /* <DEDUP_REMOVED lines=14> */
.L_x_64:


//--------------------- .nv.shared._Z12lud_internalPfii --------------------------
	.section	.nv.shared._Z12lud_internalPfii,"aw",@nobits
	.sectionflags	@""
	.align	4
.nv.shared._Z12lud_internalPfii:
	.zero		3072


//--------------------- .nv.shared.reserved.0     --------------------------
	.section	.nv.shared.reserved.0,"aw",@nobits
	.weak		__nv_reservedSMEM_offset_0_alias
	.size		__nv_reservedSMEM_offset_0_alias, 0, 64
	.other		__nv_reservedSMEM_offset_0_alias,@"STO_CUDA_RESERVED_SHARED STV_DEFAULT"
__nv_reservedSMEM_offset_0_alias:
	.zero		0
	.zero		64


//--------------------- .nv.shared._Z13lud_perimeterPfii --------------------------
	.section	.nv.shared._Z13lud_perimeterPfii,"aw",@nobits
	.sectionflags	@""
	.align	4
.nv.shared._Z13lud_perimeterPfii:
	.zero		4096


//--------------------- .nv.shared._Z12lud_diagonalPfii --------------------------
	.section	.nv.shared._Z12lud_diagonalPfii,"aw",@nobits
	.sectionflags	@""
	.align	4
.nv.shared._Z12lud_diagonalPfii:
	.zero		2048


//--------------------- .nv.constant0._Z12lud_internalPfii --------------------------
	.section	.nv.constant0._Z12lud_internalPfii,"a",@progbits
	.sectionflags	@""
	.align	4
.nv.constant0._Z12lud_internalPfii:
	.zero		912


//--------------------- .nv.constant0._Z13lud_perimeterPfii --------------------------
	.section	.nv.constant0._Z13lud_perimeterPfii,"a",@progbits
	.sectionflags	@""
	.align	4
.nv.constant0._Z13lud_perimeterPfii:
	.zero		912


//--------------------- .nv.constant0._Z12lud_diagonalPfii --------------------------
	.section	.nv.constant0._Z12lud_diagonalPfii,"a",@progbits
	.sectionflags	@""
	.align	4
.nv.constant0._Z12lud_diagonalPfii:
	.zero		912


//--------------------- SYMBOLS --------------------------

	.type		.nv.reservedSmem.offset0,@object
	.size		.nv.reservedSmem.offset0,0x4
	.type		.nv.reservedSmem.cap,@object
	.size		.nv.reservedSmem.cap,0x4
